// auto-generated by cutlass_sweep.gemm — config: {"arch": "sm_90", "cluster_m": 8, "cluster_n": 1, "dtype": "e5m2", "dtype_b": "e5m2", "layout": "nt", "stages": 0, "tile_k": 32, "tile_m": 256, "tile_n": 256}
#include "cutlass/cutlass.h"
#include "cutlass/gemm/collective/collective_builder.hpp"
#include "cutlass/gemm/device/gemm_universal_adapter.h"
#include "cutlass/gemm/kernel/gemm_universal.hpp"
#include "cutlass/epilogue/collective/collective_builder.hpp"

using ElemA = cutlass::float_e5m2_t;
using ElemB = cutlass::float_e5m2_t;
using ElemCD = cutlass::float_e5m2_t;
using Acc  = float;
using TileShape    = cute::Shape<cute::_256, cute::_256, cute::_32>;
using ClusterShape = cute::Shape<cute::_8, cute::_1, cute::_1>;

using CollectiveEpilogue = typename cutlass::epilogue::collective::CollectiveBuilder<
    cutlass::arch::Sm90, cutlass::arch::OpClassTensorOp,
    TileShape, ClusterShape,
    cutlass::epilogue::collective::EpilogueTileAuto,
    Acc, Acc,
    ElemCD, cutlass::layout::RowMajor, 128 / cutlass::sizeof_bits<ElemCD>::value,
    ElemCD, cutlass::layout::RowMajor, 128 / cutlass::sizeof_bits<ElemCD>::value,
    cutlass::epilogue::collective::EpilogueScheduleAuto
  >::CollectiveOp;

using CollectiveMainloop = typename cutlass::gemm::collective::CollectiveBuilder<
    cutlass::arch::Sm90, cutlass::arch::OpClassTensorOp,
    ElemA, cutlass::layout::RowMajor, 128 / cutlass::sizeof_bits<ElemA>::value,
    ElemB, cutlass::layout::ColumnMajor, 128 / cutlass::sizeof_bits<ElemB>::value,
    Acc,
    TileShape, ClusterShape,
    cutlass::gemm::collective::StageCountAutoCarveout<static_cast<int>(sizeof(typename CollectiveEpilogue::SharedStorage))>,
    cutlass::gemm::collective::KernelScheduleAuto
  >::CollectiveOp;

using GemmKernel = cutlass::gemm::kernel::GemmUniversal<
    cute::Shape<int,int,int,int>,
    CollectiveMainloop,
    CollectiveEpilogue
>;
using Gemm = cutlass::gemm::device::GemmUniversalAdapter<GemmKernel>;

// Force the device kernel symbol into the cubin without needing a host main.
auto* _anchor = &cutlass::device_kernel<GemmKernel>;


// ===== COMPILED SASS (sm_90a) =====

	.target	sm_90a

	.elftype	@"ET_EXEC"


//--------------------- .note.nv.tkinfo           --------------------------
	.section	.note.nv.tkinfo,"",@"SHT_NOTE"
	.sectionflags	@"SHF_NOTE_NV_TKINFO"
	.tkinfo
        /*0018*/ 	.word	0x00000002
        /*0030*/ 	.string	""
        /*0030*/ 	.string	"ptxas"
        /*0030*/ 	.string	"Cuda compilation tools, release 13.0, V13.0.88"
        /*0030*/ 	.string	"Build cuda_13.0.r13.0/compiler.36424714_0"
        /*0030*/ 	.string	"-arch sm_90a -m 64 "



//--------------------- .note.nv.cuinfo           --------------------------
	.section	.note.nv.cuinfo,"",@"SHT_NOTE"
	.sectionflags	@"SHF_NOTE_NV_CUINFO"
        /*0018*/ 	.short	0x0002
        /*001a*/ 	.short	0x005a
        /*001c*/ 	.short	0x0082
	.zero		2


//--------------------- .nv.info                  --------------------------
	.section	.nv.info,"",@"SHT_CUDA_INFO"
	.align	4


	//----- nvinfo : EIATTR_REGCOUNT
	.align		4
        /*0000*/ 	.byte	0x04, 0x2f
        /*0002*/ 	.short	(.L_12 - .L_11)
	.align		4
.L_11:
        /*0004*/ 	.word	index@(_ZN7cutlass13device_kernelINS_4gemm6kernel13GemmUniversalIN4cute5tupleIJiiiiEEENS1_10collective13CollectiveMmaINS1_37MainloopSm90TmaGmmaWarpSpecializedFP8ILi14ENS5_IJNS4_1CILi8EEENSA_ILi1EEESC_EEENS1_35KernelTmaWarpSpecializedCooperativeEEENS5_IJNSA_ILi256EEESG_NSA_ILi32EEEEEENS_12float_e5m2_tENS5_IJlSC_lEEESJ_SK_NS4_8TiledMMAINS4_8MMA_AtomIJNS4_4SM904GMMA31MMA_64x256x32_F32E5M2E5M2_SS_TNILNSO_7ScaleInE1ELSQ_1EEEEEENS4_6LayoutINS5_IJNSA_ILi2EEESC_SC_EEENS5_IJSC_NSA_ILi0EEESW_EEEEENS5_IJNS4_10UnderscoreESZ_SZ_EEEEENS4_13SM90_TMA_LOADENS4_14ComposedLayoutINS4_7SwizzleILi1ELi4ELi3EEENS4_18smem_ptr_flag_bitsILi8EEENST_INS5_IJSB_SH_EEENS5_IJSH_SC_EEEEEEEvNS4_8identityENS4_23SM90_TMA_LOAD_MULTICASTES1B_vS1C_EENS_8epilogue10collective6detail29Sm90TmaWarpSpecializedAdapterINS1G_15DefaultEpilogueISJ_SK_SK_NS1F_6thread17LinearCombinationISJ_Li1EffLNS1K_9ScaleType4KindE0ELNS_15FloatRoundStyleE2ESJ_EENS1_15EpilogueDefaultEEEEEvvEEEEvNT_6ParamsE)
        /*0008*/ 	.word	0x000000a8


	//----- nvinfo : EIATTR_FRAME_SIZE
	.align		4
.L_12:
        /*000c*/ 	.byte	0x04, 0x11
        /*000e*/ 	.short	(.L_14 - .L_13)
	.align		4
.L_13:
        /*0010*/ 	.word	index@(_ZN7cutlass13device_kernelINS_4gemm6kernel13GemmUniversalIN4cute5tupleIJiiiiEEENS1_10collective13CollectiveMmaINS1_37MainloopSm90TmaGmmaWarpSpecializedFP8ILi14ENS5_IJNS4_1CILi8EEENSA_ILi1EEESC_EEENS1_35KernelTmaWarpSpecializedCooperativeEEENS5_IJNSA_ILi256EEESG_NSA_ILi32EEEEEENS_12float_e5m2_tENS5_IJlSC_lEEESJ_SK_NS4_8TiledMMAINS4_8MMA_AtomIJNS4_4SM904GMMA31MMA_64x256x32_F32E5M2E5M2_SS_TNILNSO_7ScaleInE1ELSQ_1EEEEEENS4_6LayoutINS5_IJNSA_ILi2EEESC_SC_EEENS5_IJSC_NSA_ILi0EEESW_EEEEENS5_IJNS4_10UnderscoreESZ_SZ_EEEEENS4_13SM90_TMA_LOADENS4_14ComposedLayoutINS4_7SwizzleILi1ELi4ELi3EEENS4_18smem_ptr_flag_bitsILi8EEENST_INS5_IJSB_SH_EEENS5_IJSH_SC_EEEEEEEvNS4_8identityENS4_23SM90_TMA_LOAD_MULTICASTES1B_vS1C_EENS_8epilogue10collective6detail29Sm90TmaWarpSpecializedAdapterINS1G_15DefaultEpilogueISJ_SK_SK_NS1F_6thread17LinearCombinationISJ_Li1EffLNS1K_9ScaleType4KindE0ELNS_15FloatRoundStyleE2ESJ_EENS1_15EpilogueDefaultEEEEEvvEEEEvNT_6ParamsE)
        /*0014*/ 	.word	0x00000678


	//----- nvinfo : EIATTR_MIN_STACK_SIZE
	.align		4
.L_14:
        /*0018*/ 	.byte	0x04, 0x12
        /*001a*/ 	.short	(.L_16 - .L_15)
	.align		4
.L_15:
        /*001c*/ 	.word	index@(_ZN7cutlass13device_kernelINS_4gemm6kernel13GemmUniversalIN4cute5tupleIJiiiiEEENS1_10collective13CollectiveMmaINS1_37MainloopSm90TmaGmmaWarpSpecializedFP8ILi14ENS5_IJNS4_1CILi8EEENSA_ILi1EEESC_EEENS1_35KernelTmaWarpSpecializedCooperativeEEENS5_IJNSA_ILi256EEESG_NSA_ILi32EEEEEENS_12float_e5m2_tENS5_IJlSC_lEEESJ_SK_NS4_8TiledMMAINS4_8MMA_AtomIJNS4_4SM904GMMA31MMA_64x256x32_F32E5M2E5M2_SS_TNILNSO_7ScaleInE1ELSQ_1EEEEEENS4_6LayoutINS5_IJNSA_ILi2EEESC_SC_EEENS5_IJSC_NSA_ILi0EEESW_EEEEENS5_IJNS4_10UnderscoreESZ_SZ_EEEEENS4_13SM90_TMA_LOADENS4_14ComposedLayoutINS4_7SwizzleILi1ELi4ELi3EEENS4_18smem_ptr_flag_bitsILi8EEENST_INS5_IJSB_SH_EEENS5_IJSH_SC_EEEEEEEvNS4_8identityENS4_23SM90_TMA_LOAD_MULTICASTES1B_vS1C_EENS_8epilogue10collective6detail29Sm90TmaWarpSpecializedAdapterINS1G_15DefaultEpilogueISJ_SK_SK_NS1F_6thread17LinearCombinationISJ_Li1EffLNS1K_9ScaleType4KindE0ELNS_15FloatRoundStyleE2ESJ_EENS1_15EpilogueDefaultEEEEEvvEEEEvNT_6ParamsE)
        /*0020*/ 	.word	0x00000678
.L_16:


//--------------------- .nv.compat                --------------------------
	.section	.nv.compat,"",@"SHT_CUDA_COMPAT_INFO"
	.align	4
        /*0000*/ 	.byte	0x02, 0x09, 0x01, 0x00, 0x02, 0x02, 0x04, 0x00, 0x02, 0x05, 0x05, 0x00, 0x03, 0x07, 0x01, 0x01
        /*0010*/ 	.byte	0x02, 0x03, 0x01, 0x00, 0x02, 0x06, 0x01, 0x00, 0x04, 0x0b, 0x08, 0x00, 0x00, 0x00, 0x00, 0x00
        /*0020*/ 	.byte	0x00, 0x00, 0x00, 0x00


//--------------------- .nv.info._ZN7cutlass13device_kernelINS_4gemm6kernel13GemmUniversalIN4cute5tupleIJiiiiEEENS1_10collective13CollectiveMmaINS1_37MainloopSm90TmaGmmaWarpSpecializedFP8ILi14ENS5_IJNS4_1CILi8EEENSA_ILi1EEESC_EEENS1_35KernelTmaWarpSpecializedCooperativeEEENS5_IJNSA_ILi256EEESG_NSA_ILi32EEEEEENS_12float_e5m2_tENS5_IJlSC_lEEESJ_SK_NS4_8TiledMMAINS4_8MMA_AtomIJNS4_4SM904GMMA31MMA_64x256x32_F32E5M2E5M2_SS_TNILNSO_7ScaleInE1ELSQ_1EEEEEENS4_6LayoutINS5_IJNSA_ILi2EEESC_SC_EEENS5_IJSC_NSA_ILi0EEESW_EEEEENS5_IJNS4_10UnderscoreESZ_SZ_EEEEENS4_13SM90_TMA_LOADENS4_14ComposedLayoutINS4_7SwizzleILi1ELi4ELi3EEENS4_18smem_ptr_flag_bitsILi8EEENST_INS5_IJSB_SH_EEENS5_IJSH_SC_EEEEEEEvNS4_8identityENS4_23SM90_TMA_LOAD_MULTICASTES1B_vS1C_EENS_8epilogue10collective6detail29Sm90TmaWarpSpecializedAdapterINS1G_15DefaultEpilogueISJ_SK_SK_NS1F_6thread17LinearCombinationISJ_Li1EffLNS1K_9ScaleType4KindE0ELNS_15FloatRoundStyleE2ESJ_EENS1_15EpilogueDefaultEEEEEvvEEEEvNT_6ParamsE --------------------------
	.section	.nv.info._ZN7cutlass13device_kernelINS_4gemm6kernel13GemmUniversalIN4cute5tupleIJiiiiEEENS1_10collective13CollectiveMmaINS1_37MainloopSm90TmaGmmaWarpSpecializedFP8ILi14ENS5_IJNS4_1CILi8EEENSA_ILi1EEESC_EEENS1_35KernelTmaWarpSpecializedCooperativeEEENS5_IJNSA_ILi256EEESG_NSA_ILi32EEEEEENS_12float_e5m2_tENS5_IJlSC_lEEESJ_SK_NS4_8TiledMMAINS4_8MMA_AtomIJNS4_4SM904GMMA31MMA_64x256x32_F32E5M2E5M2_SS_TNILNSO_7ScaleInE1ELSQ_1EEEEEENS4_6LayoutINS5_IJNSA_ILi2EEESC_SC_EEENS5_IJSC_NSA_ILi0EEESW_EEEEENS5_IJNS4_10UnderscoreESZ_SZ_EEEEENS4_13SM90_TMA_LOADENS4_14ComposedLayoutINS4_7SwizzleILi1ELi4ELi3EEENS4_18smem_ptr_flag_bitsILi8EEENST_INS5_IJSB_SH_EEENS5_IJSH_SC_EEEEEEEvNS4_8identityENS4_23SM90_TMA_LOAD_MULTICASTES1B_vS1C_EENS_8epilogue10collective6detail29Sm90TmaWarpSpecializedAdapterINS1G_15DefaultEpilogueISJ_SK_SK_NS1F_6thread17LinearCombinationISJ_Li1EffLNS1K_9ScaleType4KindE0ELNS_15FloatRoundStyleE2ESJ_EENS1_15EpilogueDefaultEEEEEvvEEEEvNT_6ParamsE,"",@"SHT_CUDA_INFO"
	.sectionflags	@""
	.align	4


	//----- nvinfo : EIATTR_CUDA_API_VERSION
	.align		4
        /*0000*/ 	.byte	0x04, 0x37
        /*0002*/ 	.short	(.L_18 - .L_17)
.L_17:
        /*0004*/ 	.word	0x00000082


	//----- nvinfo : EIATTR_KPARAM_INFO
	.align		4
.L_18:
        /*0008*/ 	.byte	0x04, 0x17
        /*000a*/ 	.short	(.L_20 - .L_19)
.L_19:
        /*000c*/ 	.word	0x00000000
        /*0010*/ 	.short	0x0000
        /*0012*/ 	.short	0x0070
        /*0014*/ 	.byte	0x00, 0xf0, 0x01, 0x10


	//----- nvinfo : EIATTR_SPARSE_MMA_MASK
	.align		4
.L_20:
        /*0018*/ 	.byte	0x03, 0x50
        /*001a*/ 	.short	0x0000


	//----- nvinfo : EIATTR_MAXREG_COUNT
	.align		4
        /*001c*/ 	.byte	0x03, 0x1b
        /*001e*/ 	.short	0x00a8


	//----- nvinfo : EIATTR_NUM_BARRIERS
	.align		4
        /*0020*/ 	.byte	0x02, 0x4c
        /*0022*/ 	.byte	0x01
	.zero		1


	//----- nvinfo : EIATTR_ANNOTATIONS
	.align		4
        /*0024*/ 	.byte	0x04, 0x55
        /*0026*/ 	.short	(.L_22 - .L_21)


	//   ....[0]....
.L_21:
        /*0028*/ 	.word	0x00000001
        /*002c*/ 	.byte	0x80, 0x07, 0x00, 0x00, 0x01, 0x00, 0x00, 0x00, 0x60, 0x09, 0x00, 0x00, 0x01, 0x00, 0x00, 0x00
        /* <DEDUP_REMOVED lines=1356> */
        /*54fc*/ 	.byte	0x60, 0x3d, 0x02, 0x00


	//----- nvinfo : EIATTR_MERCURY_ISA_VERSION
	.align		4
.L_22:
        /*5500*/ 	.byte	0x03, 0x5f
        /*5502*/ 	.short	0x0101


	//----- nvinfo : EIATTR_INT_WARP_WIDE_INSTR_OFFSETS
	.align		4
        /*5504*/ 	.byte	0x04, 0x31
        /*5506*/ 	.short	(.L_24 - .L_23)


	//   ....[0]....
.L_23:
        /*5508*/ 	.word	0x000006f0


	//   ....[1]....
        /*550c*/ 	.word	0x00000700


	//   ....[2]....
        /*5510*/ 	.word	0x00000870


	//----- nvinfo : EIATTR_COOP_GROUP_MASK_REGIDS
	.align		4
.L_24:
        /*5514*/ 	.byte	0x04, 0x29
        /*5516*/ 	.short	(.L_26 - .L_25)


	//   ....[0]....
.L_25:
        /*5518*/ 	.word	0xffffffff


	//   ....[1]....
        /*551c*/ 	.word	0xffffffff


	//   ....[2]....
        /*5520*/ 	.word	0xffffffff


	//   ....[3]....
        /*5524*/ 	.word	0xffffffff


	//   ....[4]....
        /*5528*/ 	.word	0xffffffff


	//   ....[5]....
        /*552c*/ 	.word	0xffffffff


	//----- nvinfo : EIATTR_COOP_GROUP_INSTR_OFFSETS
	.align		4
.L_26:
        /*5530*/ 	.byte	0x04, 0x28
        /*5532*/ 	.short	(.L_28 - .L_27)


	//   ....[0]....
.L_27:
        /*5534*/ 	.word	0x00000070


	//   ....[1]....
        /*5538*/ 	.word	0x00000080


	//   ....[2]....
        /*553c*/ 	.word	0x000001a0


	//   ....[3]....
        /*5540*/ 	.word	0x00000550


	//   ....[4]....
        /*5544*/ 	.word	0x000009b0


	//   ....[5]....
        /*5548*/ 	.word	0x00002af0


	//----- nvinfo : EIATTR_REG_RECONFIG
	.align		4
.L_28:
        /*554c*/ 	.byte	0x01, 0x54
	.zero		2


	//----- nvinfo : EIATTR_MBARRIER_INSTR_OFFSETS
	.align		4
        /*5550*/ 	.byte	0x04, 0x39
        /*5552*/ 	.short	(.L_30 - .L_29)


	//   ....[0]....
.L_29:
        /*5554*/ 	.word	0x00000360
        /*5558*/ 	.word	0x000000ff
        /*555c*/ 	.word	0x00000000
        /*5560*/ 	.short	0x0100
        /*5562*/ 	.byte	0x09
	.zero		1


	//   ....[1]....
        /*5564*/ 	.word	0x00000370
        /*5568*/ 	.word	0x000000ff
        /*556c*/ 	.word	0x00000070
        /*5570*/ 	.short	0x0100
        /*5572*/ 	.byte	0x09
	.zero		1


	//   ....[2]....
        /*5574*/ 	.word	0x00000380
        /*5578*/ 	.word	0x000000ff
        /*557c*/ 	.word	0x00000008
        /*5580*/ 	.short	0x0100
        /*5582*/ 	.byte	0x09
	.zero		1


	//   ....[3]....
        /*5584*/ 	.word	0x00000390
        /*5588*/ 	.word	0x000000ff
        /*558c*/ 	.word	0x00000078
        /*5590*/ 	.short	0x0100
        /*5592*/ 	.byte	0x09
	.zero		1


	//   ....[4]....
        /*5594*/ 	.word	0x000003a0
        /*5598*/ 	.word	0x000000ff
        /*559c*/ 	.word	0x00000010
        /*55a0*/ 	.short	0x0100
        /*55a2*/ 	.byte	0x09
	.zero		1


	//   ....[5]....
        /*55a4*/ 	.word	0x000003b0
        /*55a8*/ 	.word	0x000000ff
        /*55ac*/ 	.word	0x00000080
        /*55b0*/ 	.short	0x0100
        /*55b2*/ 	.byte	0x09
	.zero		1


	//   ....[6]....
        /*55b4*/ 	.word	0x000003c0
        /*55b8*/ 	.word	0x000000ff
        /*55bc*/ 	.word	0x00000018
        /*55c0*/ 	.short	0x0100
        /*55c2*/ 	.byte	0x09
	.zero		1


	//   ....[7]....
        /*55c4*/ 	.word	0x000003d0
        /*55c8*/ 	.word	0x000000ff
        /*55cc*/ 	.word	0x00000088
        /*55d0*/ 	.short	0x0100
        /*55d2*/ 	.byte	0x09
	.zero		1


	//   ....[8]....
        /*55d4*/ 	.word	0x000003e0
        /*55d8*/ 	.word	0x000000ff
        /*55dc*/ 	.word	0x00000020
        /*55e0*/ 	.short	0x0100
        /*55e2*/ 	.byte	0x09
	.zero		1


	//   ....[9]....
        /*55e4*/ 	.word	0x000003f0
        /*55e8*/ 	.word	0x000000ff
        /*55ec*/ 	.word	0x00000090
        /*55f0*/ 	.short	0x0100
        /*55f2*/ 	.byte	0x09
	.zero		1


	//   ....[10]....
        /*55f4*/ 	.word	0x00000400
        /*55f8*/ 	.word	0x000000ff
        /*55fc*/ 	.word	0x00000028
        /*5600*/ 	.short	0x0100
        /*5602*/ 	.byte	0x09
	.zero		1


	//   ....[11]....
        /*5604*/ 	.word	0x00000410
        /*5608*/ 	.word	0x000000ff
        /*560c*/ 	.word	0x00000098
        /*5610*/ 	.short	0x0100
        /*5612*/ 	.byte	0x09
	.zero		1


	//   ....[12]....
        /*5614*/ 	.word	0x00000420
        /*5618*/ 	.word	0x000000ff
        /*561c*/ 	.word	0x00000030
        /*5620*/ 	.short	0x0100
        /*5622*/ 	.byte	0x09
	.zero		1


	//   ....[13]....
        /*5624*/ 	.word	0x00000430
        /*5628*/ 	.word	0x000000ff
        /*562c*/ 	.word	0x000000a0
        /*5630*/ 	.short	0x0100
        /*5632*/ 	.byte	0x09
	.zero		1


	//   ....[14]....
        /*5634*/ 	.word	0x00000440
        /*5638*/ 	.word	0x000000ff
        /*563c*/ 	.word	0x00000038
        /*5640*/ 	.short	0x0100
        /*5642*/ 	.byte	0x09
	.zero		1


	//   ....[15]....
        /*5644*/ 	.word	0x00000450
        /*5648*/ 	.word	0x000000ff
        /*564c*/ 	.word	0x000000a8
        /*5650*/ 	.short	0x0100
        /*5652*/ 	.byte	0x09
	.zero		1


	//   ....[16]....
        /*5654*/ 	.word	0x00000460
        /*5658*/ 	.word	0x000000ff
        /*565c*/ 	.word	0x00000040
        /*5660*/ 	.short	0x0100
        /*5662*/ 	.byte	0x09
	.zero		1


	//   ....[17]....
        /*5664*/ 	.word	0x00000470
        /*5668*/ 	.word	0x000000ff
        /*566c*/ 	.word	0x000000b0
        /*5670*/ 	.short	0x0100
        /*5672*/ 	.byte	0x09
	.zero		1


	//   ....[18]....
        /*5674*/ 	.word	0x00000480
        /*5678*/ 	.word	0x000000ff
        /*567c*/ 	.word	0x00000048
        /*5680*/ 	.short	0x0100
        /*5682*/ 	.byte	0x09
	.zero		1


	//   ....[19]....
        /*5684*/ 	.word	0x00000490
        /*5688*/ 	.word	0x000000ff
        /*568c*/ 	.word	0x000000b8
        /*5690*/ 	.short	0x0100
        /*5692*/ 	.byte	0x09
	.zero		1


	//   ....[20]....
        /*5694*/ 	.word	0x000004a0
        /*5698*/ 	.word	0x000000ff
        /*569c*/ 	.word	0x00000050
        /*56a0*/ 	.short	0x0100
        /*56a2*/ 	.byte	0x09
	.zero		1


	//   ....[21]....
        /*56a4*/ 	.word	0x000004b0
        /*56a8*/ 	.word	0x000000ff
        /*56ac*/ 	.word	0x000000c0
        /*56b0*/ 	.short	0x0100
        /*56b2*/ 	.byte	0x09
	.zero		1


	//   ....[22]....
        /*56b4*/ 	.word	0x000004c0
        /*56b8*/ 	.word	0x000000ff
        /*56bc*/ 	.word	0x00000058
        /*56c0*/ 	.short	0x0100
        /*56c2*/ 	.byte	0x09
	.zero		1


	//   ....[23]....
        /*56c4*/ 	.word	0x000004d0
        /*56c8*/ 	.word	0x000000ff
        /*56cc*/ 	.word	0x000000c8
        /*56d0*/ 	.short	0x0100
        /*56d2*/ 	.byte	0x09
	.zero		1


	//   ....[24]....
        /*56d4*/ 	.word	0x000004e0
        /*56d8*/ 	.word	0x000000ff
        /*56dc*/ 	.word	0x00000060
        /*56e0*/ 	.short	0x0100
        /*56e2*/ 	.byte	0x09
	.zero		1


	//   ....[25]....
        /*56e4*/ 	.word	0x000004f0
        /*56e8*/ 	.word	0x000000ff
        /*56ec*/ 	.word	0x000000d0
        /*56f0*/ 	.short	0x0100
        /*56f2*/ 	.byte	0x09
	.zero		1


	//   ....[26]....
        /*56f4*/ 	.word	0x00000500
        /*56f8*/ 	.word	0x000000ff
        /*56fc*/ 	.word	0x00000068
        /*5700*/ 	.short	0x0100
        /*5702*/ 	.byte	0x09
	.zero		1


	//   ....[27]....
        /*5704*/ 	.word	0x00000510
        /*5708*/ 	.word	0x000000ff
        /*570c*/ 	.word	0x000000d8
        /*5710*/ 	.short	0x0100
        /*5712*/ 	.byte	0x09
	.zero		1


	//   ....[28]....
        /*5714*/ 	.word	0x000008e0
        /*5718*/ 	.word	0x000000ff
        /*571c*/ 	.word	0x000000f0
        /*5720*/ 	.short	0x0100
        /*5722*/ 	.byte	0x06
	.zero		1


	//   ....[29]....
        /*5724*/ 	.word	0x00000950
        /*5728*/ 	.word	0x000000ff
        /*572c*/ 	.word	0x000000f8
        /*5730*/ 	.short	0x0100
        /*5732*/ 	.byte	0x06
	.zero		1


	//   ....[30]....
        /*5734*/ 	.word	0x00002f00
        /*5738*/ 	.word	0x000000ff
        /*573c*/ 	.word	0x00000000
        /*5740*/ 	.short	0x010a
        /*5742*/ 	.byte	0x07
	.zero		1


	//   ....[31]....
        /*5744*/ 	.word	0x00002f60
        /*5748*/ 	.word	0x000000ff
        /*574c*/ 	.word	0x00000000
        /*5750*/ 	.short	0x010a
        /*5752*/ 	.byte	0x07
	.zero		1


	//   ....[32]....
        /*5754*/ 	.word	0x00006720
        /*5758*/ 	.word	0x000000ff
        /*575c*/ 	.word	0x00000000
        /*5760*/ 	.short	0x010a
        /*5762*/ 	.byte	0x0f
	.zero		1


	//   ....[33]....
        /*5764*/ 	.word	0x00006760
        /*5768*/ 	.word	0x000000ff
        /*576c*/ 	.word	0x00000000
        /*5770*/ 	.short	0x010a
        /*5772*/ 	.byte	0x0f
	.zero		1


	//   ....[34]....
        /*5774*/ 	.word	0x0000b410
        /*5778*/ 	.word	0x00000003
        /*577c*/ 	.word	0x00000000
        /*5780*/ 	.short	0x0101
        /*5782*/ 	.byte	0x3f
	.zero		1


	//   ....[35]....
        /*5784*/ 	.word	0x0000ef20
        /*5788*/ 	.word	0x00000000
        /*578c*/ 	.word	0x00000000
        /*5790*/ 	.short	0x0101
        /*5792*/ 	.byte	0x3f
	.zero		1


	//   ....[36]....
        /*5794*/ 	.word	0x000229e0
        /*5798*/ 	.word	0x0000000c
        /*579c*/ 	.word	0x00000070
        /*57a0*/ 	.short	0x010a
        /*57a2*/ 	.byte	0x3f
	.zero		1


	//   ....[37]....
        /*57a4*/ 	.word	0x00022d40
        /*57a8*/ 	.word	0x00000002
        /*57ac*/ 	.word	0x000000f8
        /*57b0*/ 	.short	0x0101
        /*57b2*/ 	.byte	0x3f
	.zero		1


	//   ....[38]....
        /*57b4*/ 	.word	0x00023500
        /*57b8*/ 	.word	0x00000003
        /*57bc*/ 	.word	0x00000000
        /*57c0*/ 	.short	0x010a
        /*57c2*/ 	.byte	0x3f
	.zero		1


	//   ....[39]....
        /*57c4*/ 	.word	0x00023590
        /*57c8*/ 	.word	0x00000003
        /*57cc*/ 	.word	0x00000000
        /*57d0*/ 	.short	0x010a
        /*57d2*/ 	.byte	0x3f
	.zero		1


	//   ....[40]....
        /*57d4*/ 	.word	0x00023620
        /*57d8*/ 	.word	0x00000003
        /*57dc*/ 	.word	0x00000000
        /*57e0*/ 	.short	0x010a
        /*57e2*/ 	.byte	0x3f
	.zero		1


	//   ....[41]....
        /*57e4*/ 	.word	0x000236b0
        /*57e8*/ 	.word	0x00000003
        /*57ec*/ 	.word	0x00000000
        /*57f0*/ 	.short	0x010a
        /*57f2*/ 	.byte	0x3f
	.zero		1


	//   ....[42]....
        /*57f4*/ 	.word	0x00023740
        /*57f8*/ 	.word	0x00000003
        /*57fc*/ 	.word	0x00000000
        /*5800*/ 	.short	0x010a
        /*5802*/ 	.byte	0x3f
	.zero		1


	//   ....[43]....
        /*5804*/ 	.word	0x000237d0
        /*5808*/ 	.word	0x00000003
        /*580c*/ 	.word	0x00000000
        /*5810*/ 	.short	0x010a
        /*5812*/ 	.byte	0x3f
	.zero		1


	//   ....[44]....
        /*5814*/ 	.word	0x00023860
        /*5818*/ 	.word	0x00000003
        /*581c*/ 	.word	0x00000000
        /*5820*/ 	.short	0x010a
        /*5822*/ 	.byte	0x3f
	.zero		1


	//   ....[45]....
        /*5824*/ 	.word	0x000238f0
        /*5828*/ 	.word	0x00000003
        /*582c*/ 	.word	0x00000000
        /*5830*/ 	.short	0x010a
        /*5832*/ 	.byte	0x3f
	.zero		1


	//   ....[46]....
        /*5834*/ 	.word	0x00023980
        /*5838*/ 	.word	0x00000003
        /*583c*/ 	.word	0x00000000
        /*5840*/ 	.short	0x010a
        /*5842*/ 	.byte	0x3f
	.zero		1


	//   ....[47]....
        /*5844*/ 	.word	0x00023a10
        /*5848*/ 	.word	0x00000003
        /*584c*/ 	.word	0x00000000
        /*5850*/ 	.short	0x010a
        /*5852*/ 	.byte	0x3f
	.zero		1


	//   ....[48]....
        /*5854*/ 	.word	0x00023aa0
        /*5858*/ 	.word	0x00000003
        /*585c*/ 	.word	0x00000000
        /*5860*/ 	.short	0x010a
        /*5862*/ 	.byte	0x3f
	.zero		1


	//   ....[49]....
        /*5864*/ 	.word	0x00023b30
        /*5868*/ 	.word	0x00000003
        /*586c*/ 	.word	0x00000000
        /*5870*/ 	.short	0x010a
        /*5872*/ 	.byte	0x3f
	.zero		1


	//   ....[50]....
        /*5874*/ 	.word	0x00023bc0
        /*5878*/ 	.word	0x00000003
        /*587c*/ 	.word	0x00000000
        /*5880*/ 	.short	0x010a
        /*5882*/ 	.byte	0x3f
	.zero		1


	//   ....[51]....
        /*5884*/ 	.word	0x00023c50
        /*5888*/ 	.word	0x00000003
        /*588c*/ 	.word	0x00000000
        /*5890*/ 	.short	0x010a
        /*5892*/ 	.byte	0x3f
	.zero		1


	//   ....[52]....
        /*5894*/ 	.word	0x00023cc0
        /*5898*/ 	.word	0x00000003
        /*589c*/ 	.word	0x00000000
        /*58a0*/ 	.short	0x010a
        /*58a2*/ 	.byte	0x3f
	.zero		1


	//   ....[53]....
        /*58a4*/ 	.word	0x00023d30
        /*58a8*/ 	.word	0x00000000
        /*58ac*/ 	.word	0x00000000
        /*58b0*/ 	.short	0x010a
        /*58b2*/ 	.byte	0x3f
	.zero		1


	//   ....[54]....
        /*58b4*/ 	.word	0x00023e10
        /*58b8*/ 	.word	0x0000000c
        /*58bc*/ 	.word	0x00000070
        /*58c0*/ 	.short	0x010a
        /*58c2*/ 	.byte	0x3f
	.zero		1


	//   ....[55]....
        /*58c4*/ 	.word	0x00023ee0
        /*58c8*/ 	.word	0x00000003
        /*58cc*/ 	.word	0x00000000
        /*58d0*/ 	.short	0x010a
        /*58d2*/ 	.byte	0x3f
	.zero		1


	//   ....[56]....
        /*58d4*/ 	.word	0x00023f30
        /*58d8*/ 	.word	0x00000003
        /*58dc*/ 	.word	0x00000000
        /*58e0*/ 	.short	0x010a
        /*58e2*/ 	.byte	0x3f
	.zero		1


	//   ....[57]....
        /*58e4*/ 	.word	0x00023f80
        /*58e8*/ 	.word	0x00000003
        /*58ec*/ 	.word	0x00000000
        /*58f0*/ 	.short	0x010a
        /*58f2*/ 	.byte	0x3f
	.zero		1


	//   ....[58]....
        /*58f4*/ 	.word	0x00023fd0
        /*58f8*/ 	.word	0x00000003
        /*58fc*/ 	.word	0x00000000
        /*5900*/ 	.short	0x010a
        /*5902*/ 	.byte	0x3f
	.zero		1


	//   ....[59]....
        /*5904*/ 	.word	0x00024020
        /*5908*/ 	.word	0x00000003
        /*590c*/ 	.word	0x00000000
        /*5910*/ 	.short	0x010a
        /*5912*/ 	.byte	0x3f
	.zero		1


	//   ....[60]....
        /*5914*/ 	.word	0x00024070
        /*5918*/ 	.word	0x00000003
        /*591c*/ 	.word	0x00000000
        /*5920*/ 	.short	0x010a
        /*5922*/ 	.byte	0x3f
	.zero		1


	//   ....[61]....
        /*5924*/ 	.word	0x000240c0
        /*5928*/ 	.word	0x00000003
        /*592c*/ 	.word	0x00000000
        /*5930*/ 	.short	0x010a
        /*5932*/ 	.byte	0x3f
	.zero		1


	//   ....[62]....
        /*5934*/ 	.word	0x00024110
        /*5938*/ 	.word	0x00000003
        /*593c*/ 	.word	0x00000000
        /*5940*/ 	.short	0x010a
        /*5942*/ 	.byte	0x3f
	.zero		1


	//   ....[63]....
        /*5944*/ 	.word	0x00024160
        /*5948*/ 	.word	0x00000003
        /*594c*/ 	.word	0x00000000
        /*5950*/ 	.short	0x010a
        /*5952*/ 	.byte	0x3f
	.zero		1


	//   ....[64]....
        /*5954*/ 	.word	0x000241b0
        /*5958*/ 	.word	0x00000003
        /*595c*/ 	.word	0x00000000
        /*5960*/ 	.short	0x010a
        /*5962*/ 	.byte	0x3f
	.zero		1


	//   ....[65]....
        /*5964*/ 	.word	0x00024200
        /*5968*/ 	.word	0x00000003
        /*596c*/ 	.word	0x00000000
        /*5970*/ 	.short	0x010a
        /*5972*/ 	.byte	0x3f
	.zero		1


	//   ....[66]....
        /*5974*/ 	.word	0x00024250
        /*5978*/ 	.word	0x00000003
        /*597c*/ 	.word	0x00000000
        /*5980*/ 	.short	0x010a
        /*5982*/ 	.byte	0x3f
	.zero		1


	//   ....[67]....
        /*5984*/ 	.word	0x000242a0
        /*5988*/ 	.word	0x00000003
        /*598c*/ 	.word	0x00000000
        /*5990*/ 	.short	0x010a
        /*5992*/ 	.byte	0x3f
	.zero		1


	//----- nvinfo : EIATTR_NUM_MBARRIERS
	.align		4
.L_30:
        /*5994*/ 	.byte	0x03, 0x38
        /*5996*/ 	.short	0x001e


	//----- nvinfo : EIATTR_EXIT_INSTR_OFFSETS
	.align		4
        /*5998*/ 	.byte	0x04, 0x1c
        /*599a*/ 	.short	(.L_32 - .L_31)


	//   ....[0]....
.L_31:
        /*599c*/ 	.word	0x00000b40


	//   ....[1]....
        /*59a0*/ 	.word	0x000013e0


	//   ....[2]....
        /*59a4*/ 	.word	0x000220c0


	//   ....[3]....
        /*59a8*/ 	.word	0x00022660


	//   ....[4]....
        /*59ac*/ 	.word	0x00023ca0


	//----- nvinfo : EIATTR_MAX_THREADS
	.align		4
.L_32:
        /*59b0*/ 	.byte	0x04, 0x05
        /*59b2*/ 	.short	(.L_34 - .L_33)
.L_33:
        /*59b4*/ 	.word	0x00000180
        /*59b8*/ 	.word	0x00000001
        /*59bc*/ 	.word	0x00000001


	//----- nvinfo : EIATTR_CRS_STACK_SIZE
	.align		4
.L_34:
        /*59c0*/ 	.byte	0x04, 0x1e
        /*59c2*/ 	.short	(.L_36 - .L_35)
.L_35:
        /*59c4*/ 	.word	0x00000000


	//----- nvinfo : EIATTR_CBANK_PARAM_SIZE
	.align		4
.L_36:
        /*59c8*/ 	.byte	0x03, 0x19
        /*59ca*/ 	.short	0x0470


	//----- nvinfo : EIATTR_PARAM_CBANK
	.align		4
        /*59cc*/ 	.byte	0x04, 0x0a
        /*59ce*/ 	.short	(.L_38 - .L_37)
	.align		4
.L_37:
        /*59d0*/ 	.word	index@(.nv.constant0._ZN7cutlass13device_kernelINS_4gemm6kernel13GemmUniversalIN4cute5tupleIJiiiiEEENS1_10collective13CollectiveMmaINS1_37MainloopSm90TmaGmmaWarpSpecializedFP8ILi14ENS5_IJNS4_1CILi8EEENSA_ILi1EEESC_EEENS1_35KernelTmaWarpSpecializedCooperativeEEENS5_IJNSA_ILi256EEESG_NSA_ILi32EEEEEENS_12float_e5m2_tENS5_IJlSC_lEEESJ_SK_NS4_8TiledMMAINS4_8MMA_AtomIJNS4_4SM904GMMA31MMA_64x256x32_F32E5M2E5M2_SS_TNILNSO_7ScaleInE1ELSQ_1EEEEEENS4_6LayoutINS5_IJNSA_ILi2EEESC_SC_EEENS5_IJSC_NSA_ILi0EEESW_EEEEENS5_IJNS4_10UnderscoreESZ_SZ_EEEEENS4_13SM90_TMA_LOADENS4_14ComposedLayoutINS4_7SwizzleILi1ELi4ELi3EEENS4_18smem_ptr_flag_bitsILi8EEENST_INS5_IJSB_SH_EEENS5_IJSH_SC_EEEEEEEvNS4_8identityENS4_23SM90_TMA_LOAD_MULTICASTES1B_vS1C_EENS_8epilogue10collective6detail29Sm90TmaWarpSpecializedAdapterINS1G_15DefaultEpilogueISJ_SK_SK_NS1F_6thread17LinearCombinationISJ_Li1EffLNS1K_9ScaleType4KindE0ELNS_15FloatRoundStyleE2ESJ_EENS1_15EpilogueDefaultEEEEEvvEEEEvNT_6ParamsE)
        /*59d4*/ 	.short	0x0210
        /*59d6*/ 	.short	0x0470


	//----- nvinfo : EIATTR_SW_WAR
	.align		4
.L_38:
        /*59d8*/ 	.byte	0x04, 0x36
        /*59da*/ 	.short	(.L_40 - .L_39)
.L_39:
        /*59dc*/ 	.word	0x00000008
.L_40:


//--------------------- .nv.callgraph             --------------------------
	.section	.nv.callgraph,"",@"SHT_CUDA_CALLGRAPH"
	.align	4
	.sectionentsize	8
	.align		4
        /*0000*/ 	.word	0x00000000
	.align		4
        /*0004*/ 	.word	0xffffffff
	.align		4
        /*0008*/ 	.word	0x00000000
	.align		4
        /*000c*/ 	.word	0xfffffffe
	.align		4
        /*0010*/ 	.word	0x00000000
	.align		4
        /*0014*/ 	.word	0xfffffffd
	.align		4
        /*0018*/ 	.word	0x00000000
	.align		4
        /*001c*/ 	.word	0xfffffffc


//--------------------- .nv.constant4             --------------------------
	.section	.nv.constant4,"a",@progbits
	.align	8
	.align		8
.nv.constant4:
        /*0000*/ 	.dword	_ZN40_INTERNAL_2c1e74a5_4_k_cu_b97b7f37_266014cuda3std3__45__cpo5beginE
	.align		8
        /*0008*/ 	.dword	_ZN40_INTERNAL_2c1e74a5_4_k_cu_b97b7f37_266014cuda3std3__45__cpo3endE
	.align		8
        /*0010*/ 	.dword	_ZN40_INTERNAL_2c1e74a5_4_k_cu_b97b7f37_266014cuda3std3__45__cpo6cbeginE
	.align		8
        /*0018*/ 	.dword	_ZN40_INTERNAL_2c1e74a5_4_k_cu_b97b7f37_266014cuda3std3__45__cpo4cendE
	.align		8
        /*0020*/ 	.dword	_ZN40_INTERNAL_2c1e74a5_4_k_cu_b97b7f37_266014cuda3std3__442_GLOBAL__N__2c1e74a5_4_k_cu_b97b7f37_266016ignoreE
	.align		8
        /*0028*/ 	.dword	_ZN40_INTERNAL_2c1e74a5_4_k_cu_b97b7f37_266014cuda3std3__419piecewise_constructE
	.align		8
        /*0030*/ 	.dword	_ZN40_INTERNAL_2c1e74a5_4_k_cu_b97b7f37_266014cuda3std3__48in_placeE
	.align		8
        /*0038*/ 	.dword	_ZN40_INTERNAL_2c1e74a5_4_k_cu_b97b7f37_266014cuda3std6ranges3__45__cpo4swapE
	.align		8
        /*0040*/ 	.dword	_ZN40_INTERNAL_2c1e74a5_4_k_cu_b97b7f37_266014cuda3std6ranges3__45__cpo9iter_moveE
	.align		8
        /*0048*/ 	.dword	_ZN40_INTERNAL_2c1e74a5_4_k_cu_b97b7f37_266014cute7productE
	.align		8
        /*0050*/ 	.dword	_ZN40_INTERNAL_2c1e74a5_4_k_cu_b97b7f37_266014cute1_E


//--------------------- .text._ZN7cutlass13device_kernelINS_4gemm6kernel13GemmUniversalIN4cute5tupleIJiiiiEEENS1_10collective13CollectiveMmaINS1_37MainloopSm90TmaGmmaWarpSpecializedFP8ILi14ENS5_IJNS4_1CILi8EEENSA_ILi1EEESC_EEENS1_35KernelTmaWarpSpecializedCooperativeEEENS5_IJNSA_ILi256EEESG_NSA_ILi32EEEEEENS_12float_e5m2_tENS5_IJlSC_lEEESJ_SK_NS4_8TiledMMAINS4_8MMA_AtomIJNS4_4SM904GMMA31MMA_64x256x32_F32E5M2E5M2_SS_TNILNSO_7ScaleInE1ELSQ_1EEEEEENS4_6LayoutINS5_IJNSA_ILi2EEESC_SC_EEENS5_IJSC_NSA_ILi0EEESW_EEEEENS5_IJNS4_10UnderscoreESZ_SZ_EEEEENS4_13SM90_TMA_LOADENS4_14ComposedLayoutINS4_7SwizzleILi1ELi4ELi3EEENS4_18smem_ptr_flag_bitsILi8EEENST_INS5_IJSB_SH_EEENS5_IJSH_SC_EEEEEEEvNS4_8identityENS4_23SM90_TMA_LOAD_MULTICASTES1B_vS1C_EENS_8epilogue10collective6detail29Sm90TmaWarpSpecializedAdapterINS1G_15DefaultEpilogueISJ_SK_SK_NS1F_6thread17LinearCombinationISJ_Li1EffLNS1K_9ScaleType4KindE0ELNS_15FloatRoundStyleE2ESJ_EENS1_15EpilogueDefaultEEEEEvvEEEEvNT_6ParamsE --------------------------
	.section	.text._ZN7cutlass13device_kernelINS_4gemm6kernel13GemmUniversalIN4cute5tupleIJiiiiEEENS1_10collective13CollectiveMmaINS1_37MainloopSm90TmaGmmaWarpSpecializedFP8ILi14ENS5_IJNS4_1CILi8EEENSA_ILi1EEESC_EEENS1_35KernelTmaWarpSpecializedCooperativeEEENS5_IJNSA_ILi256EEESG_NSA_ILi32EEEEEENS_12float_e5m2_tENS5_IJlSC_lEEESJ_SK_NS4_8TiledMMAINS4_8MMA_AtomIJNS4_4SM904GMMA31MMA_64x256x32_F32E5M2E5M2_SS_TNILNSO_7ScaleInE1ELSQ_1EEEEEENS4_6LayoutINS5_IJNSA_ILi2EEESC_SC_EEENS5_IJSC_NSA_ILi0EEESW_EEEEENS5_IJNS4_10UnderscoreESZ_SZ_EEEEENS4_13SM90_TMA_LOADENS4_14ComposedLayoutINS4_7SwizzleILi1ELi4ELi3EEENS4_18smem_ptr_flag_bitsILi8EEENST_INS5_IJSB_SH_EEENS5_IJSH_SC_EEEEEEEvNS4_8identityENS4_23SM90_TMA_LOAD_MULTICASTES1B_vS1C_EENS_8epilogue10collective6detail29Sm90TmaWarpSpecializedAdapterINS1G_15DefaultEpilogueISJ_SK_SK_NS1F_6thread17LinearCombinationISJ_Li1EffLNS1K_9ScaleType4KindE0ELNS_15FloatRoundStyleE2ESJ_EENS1_15EpilogueDefaultEEEEEvvEEEEvNT_6ParamsE,"ax",@progbits
	.align	128
.text._ZN7cutlass13device_kernelINS_4gemm6kernel13GemmUniversalIN4cute5tupleIJiiiiEEENS1_10collective13CollectiveMmaINS1_37MainloopSm90TmaGmmaWarpSpecializedFP8ILi14ENS5_IJNS4_1CILi8EEENSA_ILi1EEESC_EEENS1_35KernelTmaWarpSpecializedCooperativeEEENS5_IJNSA_ILi256EEESG_NSA_ILi32EEEEEENS_12float_e5m2_tENS5_IJlSC_lEEESJ_SK_NS4_8TiledMMAINS4_8MMA_AtomIJNS4_4SM904GMMA31MMA_64x256x32_F32E5M2E5M2_SS_TNILNSO_7ScaleInE1ELSQ_1EEEEEENS4_6LayoutINS5_IJNSA_ILi2EEESC_SC_EEENS5_IJSC_NSA_ILi0EEESW_EEEEENS5_IJNS4_10UnderscoreESZ_SZ_EEEEENS4_13SM90_TMA_LOADENS4_14ComposedLayoutINS4_7SwizzleILi1ELi4ELi3EEENS4_18smem_ptr_flag_bitsILi8EEENST_INS5_IJSB_SH_EEENS5_IJSH_SC_EEEEEEEvNS4_8identityENS4_23SM90_TMA_LOAD_MULTICASTES1B_vS1C_EENS_8epilogue10collective6detail29Sm90TmaWarpSpecializedAdapterINS1G_15DefaultEpilogueISJ_SK_SK_NS1F_6thread17LinearCombinationISJ_Li1EffLNS1K_9ScaleType4KindE0ELNS_15FloatRoundStyleE2ESJ_EENS1_15EpilogueDefaultEEEEEvvEEEEvNT_6ParamsE:
        .type           _ZN7cutlass13device_kernelINS_4gemm6kernel13GemmUniversalIN4cute5tupleIJiiiiEEENS1_10collective13CollectiveMmaINS1_37MainloopSm90TmaGmmaWarpSpecializedFP8ILi14ENS5_IJNS4_1CILi8EEENSA_ILi1EEESC_EEENS1_35KernelTmaWarpSpecializedCooperativeEEENS5_IJNSA_ILi256EEESG_NSA_ILi32EEEEEENS_12float_e5m2_tENS5_IJlSC_lEEESJ_SK_NS4_8TiledMMAINS4_8MMA_AtomIJNS4_4SM904GMMA31MMA_64x256x32_F32E5M2E5M2_SS_TNILNSO_7ScaleInE1ELSQ_1EEEEEENS4_6LayoutINS5_IJNSA_ILi2EEESC_SC_EEENS5_IJSC_NSA_ILi0EEESW_EEEEENS5_IJNS4_10UnderscoreESZ_SZ_EEEEENS4_13SM90_TMA_LOADENS4_14ComposedLayoutINS4_7SwizzleILi1ELi4ELi3EEENS4_18smem_ptr_flag_bitsILi8EEENST_INS5_IJSB_SH_EEENS5_IJSH_SC_EEEEEEEvNS4_8identityENS4_23SM90_TMA_LOAD_MULTICASTES1B_vS1C_EENS_8epilogue10collective6detail29Sm90TmaWarpSpecializedAdapterINS1G_15DefaultEpilogueISJ_SK_SK_NS1F_6thread17LinearCombinationISJ_Li1EffLNS1K_9ScaleType4KindE0ELNS_15FloatRoundStyleE2ESJ_EENS1_15EpilogueDefaultEEEEEvvEEEEvNT_6ParamsE,@function
        .size           _ZN7cutlass13device_kernelINS_4gemm6kernel13GemmUniversalIN4cute5tupleIJiiiiEEENS1_10collective13CollectiveMmaINS1_37MainloopSm90TmaGmmaWarpSpecializedFP8ILi14ENS5_IJNS4_1CILi8EEENSA_ILi1EEESC_EEENS1_35KernelTmaWarpSpecializedCooperativeEEENS5_IJNSA_ILi256EEESG_NSA_ILi32EEEEEENS_12float_e5m2_tENS5_IJlSC_lEEESJ_SK_NS4_8TiledMMAINS4_8MMA_AtomIJNS4_4SM904GMMA31MMA_64x256x32_F32E5M2E5M2_SS_TNILNSO_7ScaleInE1ELSQ_1EEEEEENS4_6LayoutINS5_IJNSA_ILi2EEESC_SC_EEENS5_IJSC_NSA_ILi0EEESW_EEEEENS5_IJNS4_10UnderscoreESZ_SZ_EEEEENS4_13SM90_TMA_LOADENS4_14ComposedLayoutINS4_7SwizzleILi1ELi4ELi3EEENS4_18smem_ptr_flag_bitsILi8EEENST_INS5_IJSB_SH_EEENS5_IJSH_SC_EEEEEEEvNS4_8identityENS4_23SM90_TMA_LOAD_MULTICASTES1B_vS1C_EENS_8epilogue10collective6detail29Sm90TmaWarpSpecializedAdapterINS1G_15DefaultEpilogueISJ_SK_SK_NS1F_6thread17LinearCombinationISJ_Li1EffLNS1K_9ScaleType4KindE0ELNS_15FloatRoundStyleE2ESJ_EENS1_15EpilogueDefaultEEEEEvvEEEEvNT_6ParamsE,(.L_x_611 - _ZN7cutlass13device_kernelINS_4gemm6kernel13GemmUniversalIN4cute5tupleIJiiiiEEENS1_10collective13CollectiveMmaINS1_37MainloopSm90TmaGmmaWarpSpecializedFP8ILi14ENS5_IJNS4_1CILi8EEENSA_ILi1EEESC_EEENS1_35KernelTmaWarpSpecializedCooperativeEEENS5_IJNSA_ILi256EEESG_NSA_ILi32EEEEEENS_12float_e5m2_tENS5_IJlSC_lEEESJ_SK_NS4_8TiledMMAINS4_8MMA_AtomIJNS4_4SM904GMMA31MMA_64x256x32_F32E5M2E5M2_SS_TNILNSO_7ScaleInE1ELSQ_1EEEEEENS4_6LayoutINS5_IJNSA_ILi2EEESC_SC_EEENS5_IJSC_NSA_ILi0EEESW_EEEEENS5_IJNS4_10UnderscoreESZ_SZ_EEEEENS4_13SM90_TMA_LOADENS4_14ComposedLayoutINS4_7SwizzleILi1ELi4ELi3EEENS4_18smem_ptr_flag_bitsILi8EEENST_INS5_IJSB_SH_EEENS5_IJSH_SC_EEEEEEEvNS4_8identityENS4_23SM90_TMA_LOAD_MULTICASTES1B_vS1C_EENS_8epilogue10collective6detail29Sm90TmaWarpSpecializedAdapterINS1G_15DefaultEpilogueISJ_SK_SK_NS1F_6thread17LinearCombinationISJ_Li1EffLNS1K_9ScaleType4KindE0ELNS_15FloatRoundStyleE2ESJ_EENS1_15EpilogueDefaultEEEEEvvEEEEvNT_6ParamsE)
        .other          _ZN7cutlass13device_kernelINS_4gemm6kernel13GemmUniversalIN4cute5tupleIJiiiiEEENS1_10collective13CollectiveMmaINS1_37MainloopSm90TmaGmmaWarpSpecializedFP8ILi14ENS5_IJNS4_1CILi8EEENSA_ILi1EEESC_EEENS1_35KernelTmaWarpSpecializedCooperativeEEENS5_IJNSA_ILi256EEESG_NSA_ILi32EEEEEENS_12float_e5m2_tENS5_IJlSC_lEEESJ_SK_NS4_8TiledMMAINS4_8MMA_AtomIJNS4_4SM904GMMA31MMA_64x256x32_F32E5M2E5M2_SS_TNILNSO_7ScaleInE1ELSQ_1EEEEEENS4_6LayoutINS5_IJNSA_ILi2EEESC_SC_EEENS5_IJSC_NSA_ILi0EEESW_EEEEENS5_IJNS4_10UnderscoreESZ_SZ_EEEEENS4_13SM90_TMA_LOADENS4_14ComposedLayoutINS4_7SwizzleILi1ELi4ELi3EEENS4_18smem_ptr_flag_bitsILi8EEENST_INS5_IJSB_SH_EEENS5_IJSH_SC_EEEEEEEvNS4_8identityENS4_23SM90_TMA_LOAD_MULTICASTES1B_vS1C_EENS_8epilogue10collective6detail29Sm90TmaWarpSpecializedAdapterINS1G_15DefaultEpilogueISJ_SK_SK_NS1F_6thread17LinearCombinationISJ_Li1EffLNS1K_9ScaleType4KindE0ELNS_15FloatRoundStyleE2ESJ_EENS1_15EpilogueDefaultEEEEEvvEEEEvNT_6ParamsE,@"STO_CUDA_ENTRY STV_DEFAULT"
_ZN7cutlass13device_kernelINS_4gemm6kernel13GemmUniversalIN4cute5tupleIJiiiiEEENS1_10collective13CollectiveMmaINS1_37MainloopSm90TmaGmmaWarpSpecializedFP8ILi14ENS5_IJNS4_1CILi8EEENSA_ILi1EEESC_EEENS1_35KernelTmaWarpSpecializedCooperativeEEENS5_IJNSA_ILi256EEESG_NSA_ILi32EEEEEENS_12float_e5m2_tENS5_IJlSC_lEEESJ_SK_NS4_8TiledMMAINS4_8MMA_AtomIJNS4_4SM904GMMA31MMA_64x256x32_F32E5M2E5M2_SS_TNILNSO_7ScaleInE1ELSQ_1EEEEEENS4_6LayoutINS5_IJNSA_ILi2EEESC_SC_EEENS5_IJSC_NSA_ILi0EEESW_EEEEENS5_IJNS4_10UnderscoreESZ_SZ_EEEEENS4_13SM90_TMA_LOADENS4_14ComposedLayoutINS4_7SwizzleILi1ELi4ELi3EEENS4_18smem_ptr_flag_bitsILi8EEENST_INS5_IJSB_SH_EEENS5_IJSH_SC_EEEEEEEvNS4_8identityENS4_23SM90_TMA_LOAD_MULTICASTES1B_vS1C_EENS_8epilogue10collective6detail29Sm90TmaWarpSpecializedAdapterINS1G_15DefaultEpilogueISJ_SK_SK_NS1F_6thread17LinearCombinationISJ_Li1EffLNS1K_9ScaleType4KindE0ELNS_15FloatRoundStyleE2ESJ_EENS1_15EpilogueDefaultEEEEEvvEEEEvNT_6ParamsE:
[----:B------:R-:W0:Y:S02]  /*0000*/  LDC R1, c[0x0][0x28] ;  /* 0x00000a00ff017b82 */ /* 0x000e240000000800 */
[----:B0-----:R-:W-:Y:S01]  /*0010*/  VIADD R1, R1, 0xfffff988 ;  /* 0xfffff98801017836 */ /* 0x001fe20000000000 */
[----:B------:R-:W0:Y:S01]  /*0020*/  S2R R4, SR_TID.X ;  /* 0x0000000000047919 */ /* 0x000e220000002100 */
[----:B------:R-:W-:Y:S01]  /*0030*/  ELECT P0, URZ, PT ;  /* 0x00000000003f782f */ /* 0x000fe20003800000 */
[----:B------:R-:W-:Y:S01]  /*0040*/  BSSY B0, `(.L_x_0) ;  /* 0x0000015000007945 */ /* 0x000fe20003800000 */
[--C-:B0-----:R-:W-:Y:S02]  /*0050*/  SHF.R.U32.HI R0, RZ, 0x5, R4.reuse ;  /* 0x00000005ff007819 */ /* 0x101fe40000011604 */
[----:B------:R-:W-:-:S03]  /*0060*/  SHF.R.U32.HI R2, RZ, 0x7, R4 ;  /* 0x00000007ff027819 */ /* 0x000fc60000011604 */
[----:B------:R-:W0:Y:S04]  /*0070*/  SHFL.IDX PT, R3, R0, RZ, 0x1f ;  /* 0x00001fff00037589 */ /* 0x000e2800000e0000 */
[----:B------:R-:W1:Y:S01]  /*0080*/  SHFL.IDX PT, R2, R2, RZ, 0x1f ;  /* 0x00001fff02027589 */ /* 0x000e6200000e0000 */
[----:B0-----:R-:W-:Y:S02]  /*0090*/  R2UR UR4, R3 ;  /* 0x00000000030472ca */ /* 0x001fe400000e0000 */
[----:B-1----:R-:W-:-:S11]  /*00a0*/  R2UR UR6, R2 ;  /* 0x00000000020672ca */ /* 0x002fd600000e0000 */
[----:B------:R-:W-:Y:S02]  /*00b0*/  USHF.R.S32.HI UR5, URZ, 0x1f, UR4 ;  /* 0x0000001f3f057899 */ /* 0x000fe40008011404 */
[----:B------:R-:W-:Y:S02]  /*00c0*/  ISETP.NE.OR P0, PT, RZ, UR4, !P0 ;  /* 0x00000004ff007c0c */ /* 0x000fe4000c705670 */
[----:B------:R-:W-:-:S04]  /*00d0*/  ULEA.HI UR5, UR5, UR4, URZ, 0x2 ;  /* 0x0000000405057291 */ /* 0x000fc8000f8f103f */
[----:B------:R-:W-:-:S04]  /*00e0*/  ULOP3.LUT UR5, UR5, 0xfffffffc, URZ, 0xc0, !UPT ;  /* 0xfffffffc05057892 */ /* 0x000fc8000f8ec03f */
[----:B------:R-:W-:-:S03]  /*00f0*/  UIADD3 UR8, UR4, -UR5, URZ ;  /* 0x8000000504087290 */ /* 0x000fc6000fffe03f */
[----:B------:R-:W-:Y:S09]  /*0100*/  @P0 BRA `(.L_x_1) ;  /* 0x0000000000200947 */ /* 0x000ff20003800000 */
[----:B------:R-:W-:Y:S02]  /*0110*/  ULDC.64 UR4, c[0x0][0x198] ;  /* 0x0000660000047ab9 */ /* 0x000fe40000000a00 */
[----:B------:R-:W-:Y:S02]  /*0120*/  UIADD3 UR10, UP0, UR4, 0xf0, URZ ;  /* 0x000000f0040a7890 */ /* 0x000fe4000ff1e03f */
[----:B------:R-:W-:Y:S02]  /*0130*/  UIADD3 UR4, UP1, UR4, 0x1f0, URZ ;  /* 0x000001f004047890 */ /* 0x000fe4000ff3e03f */
[----:B------:R-:W-:Y:S02]  /*0140*/  UIADD3.X UR11, URZ, UR5, URZ, UP0, !UPT ;  /* 0x000000053f0b7290 */ /* 0x000fe400087fe43f */
[----:B------:R-:W-:-:S07]  /*0150*/  UIADD3.X UR5, URZ, UR5, URZ, UP1, !UPT ;  /* 0x000000053f057290 */ /* 0x000fce0008ffe43f */
[----:B------:R0:W-:Y:S02]  /*0160*/  UTMACCTL.PF [UR10] ;  /* 0x000000000a0079b9 */ /* 0x0001e40008040000 */
[----:B------:R0:W-:Y:S02]  /*0170*/  UTMACCTL.PF [UR4] ;  /* 0x00000000040079b9 */ /* 0x0001e40008040000 */
[----:B0-----:R-:W-:Y:S01]  /*0180*/  NOP ;  /* 0x0000000000007918 */ /* 0x001fe20000000000 */
.L_x_1:
[----:B------:R-:W-:Y:S05]  /*0190*/  BSYNC B0 ;  /* 0x0000000000007941 */ /* 0x000fea0003800000 */
.L_x_0:
[----:B------:R-:W0:Y:S01]  /*01a0*/  SHFL.IDX PT, R3, R0, RZ, 0x1f ;  /* 0x00001fff00037589 */ /* 0x000e2200000e0000 */
[----:B------:R-:W-:Y:S01]  /*01b0*/  UISETP.NE.AND UP0, UPT, UR8, 0x3, UPT ;  /* 0x000000030800788c */ /* 0x000fe2000bf05270 */
[----:B------:R-:W-:Y:S01]  /*01c0*/  SHF.R.S32.HI R2, RZ, 0x1f, R4 ;  /* 0x0000001fff027819 */ /* 0x000fe20000011404 */
[----:B------:R-:W-:Y:S02]  /*01d0*/  UIADD3 UR10, UR6, -0x1, URZ ;  /* 0xffffffff060a7890 */ /* 0x000fe4000fffe03f */
[----:B------:R-:W-:Y:S01]  /*01e0*/  ISETP.NE.AND P1, PT, RZ, UR6, PT ;  /* 0x00000006ff007c0c */ /* 0x000fe2000bf25270 */
[----:B------:R-:W-:Y:S01]  /*01f0*/  UISETP.EQ.OR UP0, UPT, UR8, URZ, !UP0 ;  /* 0x0000003f0800728c */ /* 0x000fe2000c702670 */
[----:B------:R-:W-:Y:S01]  /*0200*/  LEA.HI R2, R2, R4, RZ, 0x7 ;  /* 0x0000000402027211 */ /* 0x000fe200078f38ff */
[----:B------:R-:W-:Y:S02]  /*0210*/  UISETP.GE.U32.AND UP1, UPT, UR10, 0x2, UPT ;  /* 0x000000020a00788c */ /* 0x000fe4000bf26070 */
[----:B------:R-:W-:-:S04]  /*0220*/  UISETP.EQ.AND UP0, UPT, UR6, URZ, UP0 ;  /* 0x0000003f0600728c */ /* 0x000fc80008702270 */
[----:B------:R-:W-:-:S04]  /*0230*/  USEL UR13, URZ, 0x1, !UP0 ;  /* 0x000000013f0d7887 */ /* 0x000fc8000c000000 */
[----:B------:R-:W-:Y:S01]  /*0240*/  USEL UR13, UR13, 0x2, UP1 ;  /* 0x000000020d0d7887 */ /* 0x000fe20008800000 */
[----:B0-----:R-:W-:-:S13]  /*0250*/  ISETP.NE.AND P0, PT, R3, RZ, PT ;  /* 0x000000ff0300720c */ /* 0x001fda0003f05270 */
[----:B------:R-:W-:Y:S05]  /*0260*/  @P0 BRA `(.L_x_2) ;  /* 0x0000000000b40947 */ /* 0x000fea0003800000 */
[----:B------:R-:W-:Y:S01]  /*0270*/  ELECT P0, URZ, PT ;  /* 0x00000000003f782f */ /* 0x000fe20003800000 */
[----:B------:R-:W-:-:S12]  /*0280*/  BSSY B0, `(.L_x_2) ;  /* 0x000002b000007945 */ /* 0x000fd80003800000 */
[----:B------:R-:W-:Y:S05]  /*0290*/  @!P0 BRA `(.L_x_3) ;  /* 0x0000000000a48947 */ /* 0x000fea0003800000 */
[----:B------:R-:W0:Y:S01]  /*02a0*/  S2UR UR9, SR_CgaCtaId ;  /* 0x00000000000979c3 */ /* 0x000e220000008800 */
[----:B------:R-:W-:Y:S01]  /*02b0*/  UMOV UR4, 0x400 ;  /* 0x0000040000047882 */ /* 0x000fe20000000000 */
[----:B------:R-:W-:Y:S01]  /*02c0*/  UMOV UR5, 0x1 ;  /* 0x0000000100057882 */ /* 0x000fe20000000000 */
[----:B------:R-:W-:Y:S02]  /*02d0*/  UMOV UR6, 0x10 ;  /* 0x0000001000067882 */ /* 0x000fe40000000000 */
[----:B------:R-:W-:-:S04]  /*02e0*/  UIADD3 UR6, -UR6, 0x100000, URZ ;  /* 0x0010000006067890 */ /* 0x000fc8000fffe13f */
[----:B------:R-:W-:Y:S02]  /*02f0*/  USHF.L.U32 UR7, UR6, 0xb, URZ ;  /* 0x0000000b06077899 */ /* 0x000fe4000800063f */
[----:B------:R-:W-:Y:S02]  /*0300*/  USHF.L.U32 UR6, UR6, 0x1, URZ ;  /* 0x0000000106067899 */ /* 0x000fe4000800063f */
[----:B0-----:R-:W-:Y:S02]  /*0310*/  ULEA UR9, UR9, UR4, 0x18 ;  /* 0x0000000409097291 */ /* 0x001fe4000f8ec03f */
[----:B------:R-:W-:-:S04]  /*0320*/  UIADD3 UR4, -UR5, 0x100000, URZ ;  /* 0x0010000005047890 */ /* 0x000fc8000fffe13f */
[----:B------:R-:W-:Y:S02]  /*0330*/  USHF.L.U32 UR5, UR4, 0xb, URZ ;  /* 0x0000000b04057899 */ /* 0x000fe4000800063f */
[----:B------:R-:W-:Y:S01]  /*0340*/  USHF.L.U32 UR4, UR4, 0x1, URZ ;  /* 0x0000000104047899 */ /* 0x000fe2000800063f */
[----:B------:R-:W0:Y:S11]  /*0350*/  FENCE.VIEW.ASYNC.S ;  /* 0x00000000000073c6 */ /* 0x000e360000000000 */
[----:B0-----:R0:W1:Y:S01]  /*0360*/  SYNCS.EXCH.64 URZ, [UR9], UR4 ;  /* 0x00000004093f75b2 */ /* 0x0010620008000100 */
[----:B------:R0:W2:Y:S01]  /*0370*/  SYNCS.EXCH.64 URZ, [UR9+0x70], UR6 ;  /* 0x00007006093f75b2 */ /* 0x0000a20008000100 */
[----:B------:R0:W3:Y:S01]  /*0380*/  SYNCS.EXCH.64 URZ, [UR9+0x8], UR4 ;  /* 0x00000804093f75b2 */ /* 0x0000e20008000100 */
[----:B------:R0:W4:Y:S01]  /*0390*/  SYNCS.EXCH.64 URZ, [UR9+0x78], UR6 ;  /* 0x00007806093f75b2 */ /* 0x0001220008000100 */
[----:B------:R0:W0:Y:S01]  /*03a0*/  SYNCS.EXCH.64 URZ, [UR9+0x10], UR4 ;  /* 0x00001004093f75b2 */ /* 0x0000220008000100 */
        /* <DEDUP_REMOVED lines=23> */
[----:B-1234-:R-:W-:Y:S01]  /*0520*/  NOP ;  /* 0x0000000000007918 */ /* 0x01efe20000000000 */
.L_x_3:
[----:B0-----:R-:W-:Y:S05]  /*0530*/  BSYNC B0 ;  /* 0x0000000000007941 */ /* 0x001fea0003800000 */
.L_x_2:
[----:B------:R-:W-:Y:S01]  /*0540*/  LOP3.LUT R2, R2, 0xffffff80, RZ, 0xc0, !PT ;  /* 0xffffff8002027812 */ /* 0x000fe200078ec0ff */
[----:B------:R-:W0:Y:S01]  /*0550*/  SHFL.IDX PT, R0, R0, RZ, 0x1f ;  /* 0x00001fff00007589 */ /* 0x000e2200000e0000 */
[----:B------:R-:W1:Y:S01]  /*0560*/  S2UR UR9, SR_CTAID.X ;  /* 0x00000000000979c3 */ /* 0x000e620000002500 */
[----:B------:R-:W-:Y:S02]  /*0570*/  SHF.R.S32.HI R8, RZ, 0x1f, R3 ;  /* 0x0000001fff087819 */ /* 0x000fe40000011403 */
[----:B------:R-:W-:Y:S01]  /*0580*/  ELECT P0, URZ, PT ;  /* 0x00000000003f782f */ /* 0x000fe20003800000 */
[----:B------:R-:W-:Y:S01]  /*0590*/  IMAD.IADD R4, R4, 0x1, -R2 ;  /* 0x0000000104047824 */ /* 0x000fe200078e0a02 */
[----:B------:R-:W-:Y:S01]  /*05a0*/  ULDC UR4, c[0x0][0x150] ;  /* 0x0000540000047ab9 */ /* 0x000fe20000000800 */
[----:B------:R-:W2:Y:S01]  /*05b0*/  S2R R2, SR_CTAID.Y ;  /* 0x0000000000027919 */ /* 0x000ea20000002600 */
[----:B------:R-:W-:Y:S01]  /*05c0*/  LEA.HI R8, R8, R3, RZ, 0x2 ;  /* 0x0000000308087211 */ /* 0x000fe200078f10ff */
[----:B------:R-:W-:Y:S01]  /*05d0*/  NOP ;  /* 0x0000000000007918 */ /* 0x000fe20000000000 */
[----:B------:R-:W-:Y:S01]  /*05e0*/  SHF.R.S32.HI R5, RZ, 0x1f, R4 ;  /* 0x0000001fff057819 */ /* 0x000fe20000011404 */
[----:B------:R-:W3:Y:S01]  /*05f0*/  LDC R9, c[0x0][0x144] ;  /* 0x00005100ff097b82 */ /* 0x000ee20000000800 */
[----:B------:R-:W-:Y:S01]  /*0600*/  LOP3.LUT R8, R8, 0x3ffffffc, RZ, 0xc0, !PT ;  /* 0x3ffffffc08087812 */ /* 0x000fe200078ec0ff */
[----:B------:R-:W-:Y:S01]  /*0610*/  NOP ;  /* 0x0000000000007918 */ /* 0x000fe20000000000 */
[----:B------:R-:W-:-:S03]  /*0620*/  LEA.HI R5, R5, R4, RZ, 0x3 ;  /* 0x0000000405057211 */ /* 0x000fc600078f18ff */
[----:B------:R-:W-:Y:S01]  /*0630*/  IMAD.IADD R8, R3, 0x1, -R8 ;  /* 0x0000000103087824 */ /* 0x000fe200078e0a08 */
[--C-:B------:R-:W-:Y:S01]  /*0640*/  SHF.R.S32.HI R6, RZ, 0x3, R5.reuse ;  /* 0x00000003ff067819 */ /* 0x100fe20000011405 */
[----:B------:R-:W4:Y:S01]  /*0650*/  LDC R11, c[0x0][0x148] ;  /* 0x00005200ff0b7b82 */ /* 0x000f220000000800 */
[----:B------:R-:W-:-:S04]  /*0660*/  SHF.R.S32.HI R5, RZ, 0x1f, R5 ;  /* 0x0000001fff057819 */ /* 0x000fc80000011405 */
[----:B------:R-:W-:Y:S02]  /*0670*/  LEA.HI R5, R5, R6, RZ, 0x2 ;  /* 0x0000000605057211 */ /* 0x000fe400078f10ff */
[----:B0-----:R-:W-:Y:S02]  /*0680*/  ISETP.NE.OR P0, PT, R0, RZ, !P0 ;  /* 0x000000ff0000720c */ /* 0x001fe40004705670 */
[----:B------:R-:W-:Y:S02]  /*0690*/  LOP3.LUT R5, R5, 0xfffffffc, RZ, 0xc0, !PT ;  /* 0xfffffffc05057812 */ /* 0x000fe400078ec0ff */
[----:B-1----:R-:W-:-:S03]  /*06a0*/  I2FP.F32.U32 R0, UR9 ;  /* 0x0000000900007c45 */ /* 0x002fc60008201000 */
[----:B------:R-:W-:Y:S02]  /*06b0*/  IMAD.IADD R5, R6, 0x1, -R5 ;  /* 0x0000000106057824 */ /* 0x000fe400078e0a05 */
[----:B------:R-:W-:Y:S01]  /*06c0*/  FMUL R7, R0, UR4 ;  /* 0x0000000400077c20 */ /* 0x000fe20008400000 */
[----:B------:R-:W-:Y:S01]  /*06d0*/  ULDC UR4, c[0x0][0x154] ;  /* 0x0000550000047ab9 */ /* 0x000fe20000000800 */
[----:B------:R-:W-:Y:S02]  /*06e0*/  IMAD R5, R8, 0x4, R5 ;  /* 0x0000000408057824 */ /* 0x000fe400078e0205 */
[----:B------:R-:W-:Y:S01]  /*06f0*/  VOTEU.ALL UP0, P0 ;  /* 0x00000000003f7886 */ /* 0x000fe20000000000 */
[----:B------:R-:W-:Y:S01]  /*0700*/  VOTEU.ALL UP1, P0 ;  /* 0x00000000003f7886 */ /* 0x000fe20000020000 */
[C---:B------:R-:W-:Y:S01]  /*0710*/  IMAD.SHL.U32 R0, R5.reuse, 0x4, RZ ;  /* 0x0000000405007824 */ /* 0x040fe200078e00ff */
[----:B------:R-:W0:Y:S02]  /*0720*/  F2I.U32.TRUNC.NTZ R7, R7 ;  /* 0x0000000700077305 */ /* 0x000e24000020f000 */
[----:B------:R-:W1:Y:S01]  /*0730*/  @!UP0 S2UR UR7, SR_CgaCtaId ;  /* 0x00000000000789c3 */ /* 0x000e620000008800 */
[----:B------:R-:W-:Y:S01]  /*0740*/  @!UP0 UMOV UR6, 0x400 ;  /* 0x0000040000068882 */ /* 0x000fe20000000000 */
[----:B------:R-:W-:-:S02]  /*0750*/  LOP3.LUT R10, R5, 0xc, R0, 0x78, !PT ;  /* 0x0000000c050a7812 */ /* 0x000fc400078e7800 */
[----:B--2---:R-:W-:Y:S02]  /*0760*/  I2FP.F32.U32 R5, R2 ;  /* 0x0000000200057245 */ /* 0x004fe40000201000 */
[----:B------:R-:W-:Y:S01]  /*0770*/  SHF.R.S32.HI R0, RZ, 0x1f, R10 ;  /* 0x0000001fff007819 */ /* 0x000fe2000001140a */
[----:B------:R2:W-:Y:S02]  /*0780*/  STL [R1+0x45c], R10 ;  /* 0x00045c0a01007387 */ /* 0x0005e40000100800 */
[----:B------:R-:W-:Y:S01]  /*0790*/  FMUL R6, R5, UR4 ;  /* 0x0000000405067c20 */ /* 0x000fe20008400000 */
[----:B------:R-:W-:Y:S01]  /*07a0*/  LEA.HI R0, R0, R10, RZ, 0x3 ;  /* 0x0000000a00007211 */ /* 0x000fe200078f18ff */
[----:B------:R-:W-:Y:S01]  /*07b0*/  UMOV UR4, 0x20 ;  /* 0x0000002000047882 */ /* 0x000fe20000000000 */
[----:B0-----:R-:W-:Y:S02]  /*07c0*/  IMAD.MOV R12, RZ, RZ, -R7 ;  /* 0x000000ffff0c7224 */ /* 0x001fe400078e0a07 */
[----:B------:R-:W-:Y:S01]  /*07d0*/  LOP3.LUT R5, R0, 0xfffffff8, RZ, 0xc0, !PT ;  /* 0xfffffff800057812 */ /* 0x000fe200078ec0ff */
[----:B------:R-:W0:Y:S01]  /*07e0*/  F2I.U32.TRUNC.NTZ R6, R6 ;  /* 0x0000000600067305 */ /* 0x000e22000020f000 */
[----:B------:R-:W5:Y:S01]  /*07f0*/  LDC R7, c[0x0][0x140] ;  /* 0x00005000ff077b82 */ /* 0x000f620000000800 */
[----:B---3--:R-:W-:Y:S01]  /*0800*/  IMAD R12, R9, R12, UR9 ;  /* 0x00000009090c7e24 */ /* 0x008fe2000f8e020c */
[----:B------:R-:W-:-:S04]  /*0810*/  @!UP0 UIADD3 UR4, -UR4, 0x100000, URZ ;  /* 0x0010000004048890 */ /* 0x000fc8000fffe13f */
[----:B------:R-:W-:Y:S02]  /*0820*/  @!UP0 USHF.L.U32 UR5, UR4, 0xb, URZ ;  /* 0x0000000b04058899 */ /* 0x000fe4000800063f */
[----:B------:R-:W-:Y:S01]  /*0830*/  @!UP0 USHF.L.U32 UR4, UR4, 0x1, URZ ;  /* 0x0000000104048899 */ /* 0x000fe2000800063f */
[----:B------:R-:W-:-:S05]  /*0840*/  IMAD.IADD R5, R10, 0x1, -R5 ;  /* 0x000000010a057824 */ /* 0x000fca00078e0a05 */
[----:B------:R-:W-:Y:S01]  /*0850*/  ISETP.NE.AND P2, PT, R5, R12, PT ;  /* 0x0000000c0500720c */ /* 0x000fe20003f45270 */
[----:B-1----:R-:W-:Y:S01]  /*0860*/  @!UP0 ULEA UR6, UR7, UR6, 0x18 ;  /* 0x0000000607068291 */ /* 0x002fe2000f8ec03f */
[----:B------:R-:W-:Y:S01]  /*0870*/  VOTEU.ALL UP0, P0 ;  /* 0x00000000003f7886 */ /* 0x000fe20000000000 */
[----:B------:R-:W-:Y:S01]  /*0880*/  LOP3.LUT P0, RZ, R4, 0x7, RZ, 0xc0, !PT ;  /* 0x0000000704ff7812 */ /* 0x000fe2000780c0ff */
[----:B0-----:R-:W-:-:S03]  /*0890*/  IMAD.MOV R14, RZ, RZ, -R6 ;  /* 0x000000ffff0e7224 */ /* 0x001fc600078e0a06 */
[----:B------:R-:W-:Y:S01]  /*08a0*/  ISETP.LT.U32.AND P0, PT, R10, 0x8, !P0 ;  /* 0x000000080a00780c */ /* 0x000fe20004701070 */
[----:B----4-:R-:W-:-:S05]  /*08b0*/  IMAD R5, R11, R14, R2 ;  /* 0x0000000e0b057224 */ /* 0x010fca00078e0202 */
[----:B------:R-:W-:Y:S01]  /*08c0*/  @P2 SHF.R.S32.HI R0, RZ, 0x3, R0 ;  /* 0x00000003ff002819 */ /* 0x000fe20000011400 */
[----:B------:R-:W0:Y:S02]  /*08d0*/  FENCE.VIEW.ASYNC.S ;  /* 0x00000000000073c6 */ /* 0x000e240000000000 */
[----:B0-----:R2:W0:Y:S01]  /*08e0*/  @!UP0 SYNCS.EXCH.64 URZ, [UR6+0xf0], UR4 ;  /* 0x0000f004063f85b2 */ /* 0x0014220008000100 */
[----:B-----5:R-:W-:Y:S02]  /*08f0*/  ISETP.EQ.U32.AND P5, PT, R7, 0x1, PT ;  /* 0x000000010700780c */ /* 0x020fe40003fa2070 */
[----:B------:R-:W-:Y:S01]  /*0900*/  @P2 ISETP.NE.AND P3, PT, R0, R5, PT ;  /* 0x000000050000220c */ /* 0x000fe20003f65270 */
[----:B------:R-:W-:Y:S01]  /*0910*/  IMAD.MOV.U32 R0, RZ, RZ, 0x1 ;  /* 0x00000001ff007424 */ /* 0x000fe200078e00ff */
[----:B------:R-:W-:Y:S02]  /*0920*/  SEL R5, RZ, 0x1, !P0 ;  /* 0x00000001ff057807 */ /* 0x000fe40004000000 */
[----:B------:R-:W-:-:S04]  /*0930*/  @P2 SEL R0, RZ, 0x1, P3 ;  /* 0x00000001ff002807 */ /* 0x000fc80001800000 */
[----:B------:R-:W-:Y:S01]  /*0940*/  LOP3.LUT R0, R0, R5, RZ, 0xc0, !PT ;  /* 0x0000000500007212 */ /* 0x000fe200078ec0ff */
[----:B------:R2:W1:Y:S04]  /*0950*/  @!UP1 SYNCS.EXCH.64 URZ, [UR6+0xf8], UR4 ;  /* 0x0000f804063f95b2 */ /* 0x0004680008000100 */
[----:B------:R2:W-:Y:S01]  /*0960*/  STL [R1+0x458], R0 ;  /* 0x0004580001007387 */ /* 0x0005e20000100800 */
[----:B------:R-:W-:Y:S01]  /*0970*/  NOP ;  /* 0x0000000000007918 */ /* 0x000fe20000000000 */
[----:B0-----:R-:W-:Y:S05]  /*0980*/  @!P5 BRA `(.L_x_4) ;  /* 0x000000000008d947 */ /* 0x001fea0003800000 */
[----:B-1----:R-:W-:Y:S01]  /*0990*/  UCGABAR_ARV ;  /* 0x00000000000079c7 */ /* 0x002fe20008000000 */
[----:B------:R-:W-:Y:S05]  /*09a0*/  BRA `(.L_x_5) ;  /* 0x0000000000047947 */ /* 0x000fea0003800000 */
.L_x_4:
[----:B-1----:R-:W-:Y:S01]  /*09b0*/  NOP ;  /* 0x0000000000007918 */ /* 0x002fe20000000000 */
.L_x_5:
[----:B--2---:R-:W0:Y:S01]  /*09c0*/  LDC R0, c[0x0][0x65c] ;  /* 0x00019700ff007b82 */ /* 0x004e220000000800 */
[----:B------:R-:W-:Y:S02]  /*09d0*/  IMAD.U32 R4, RZ, RZ, UR9 ;  /* 0x00000009ff047e24 */ /* 0x000fe4000f8e00ff */
[----:B------:R-:W-:Y:S01]  /*09e0*/  IMAD.MOV.U32 R5, RZ, RZ, RZ ;  /* 0x000000ffff057224 */ /* 0x000fe200078e00ff */
[----:B0-----:R-:W-:-:S13]  /*09f0*/  ISETP.NE.AND P4, PT, R0, 0x1, PT ;  /* 0x000000010000780c */ /* 0x001fda0003f85270 */
[----:B------:R-:W0:Y:S01]  /*0a00*/  @P4 LDC R7, c[0x0][0x10] ;  /* 0x00000400ff074b82 */ /* 0x000e220000000800 */
[----:B------:R-:W-:Y:S02]  /*0a10*/  @P4 IMAD.MOV.U32 R3, RZ, RZ, RZ ;  /* 0x000000ffff034224 */ /* 0x000fe400078e00ff */
[----:B------:R-:W-:-:S05]  /*0a20*/  @P4 IMAD.MOV.U32 R13, RZ, RZ, RZ ;  /* 0x000000ffff0d4224 */ /* 0x000fca00078e00ff */
[----:B------:R-:W1:Y:S01]  /*0a30*/  @!P4 LDC R9, c[0x0][0xc] ;  /* 0x00000300ff09cb82 */ /* 0x000e620000000800 */
[----:B0-----:R-:W-:-:S04]  /*0a40*/  @P4 IMAD.WIDE.U32 R6, R7, UR9, R2 ;  /* 0x0000000907064c25 */ /* 0x001fc8000f8e0002 */
[----:B------:R-:W-:Y:S02]  /*0a50*/  @P4 IMAD.MOV.U32 R8, RZ, RZ, R6 ;  /* 0x000000ffff084224 */ /* 0x000fe400078e0006 */
[----:B------:R-:W-:Y:S02]  /*0a60*/  @P4 IMAD.IADD R15, R7, 0x1, R13 ;  /* 0x00000001070f4824 */ /* 0x000fe400078e020d */
[----:B-1----:R-:W-:-:S04]  /*0a70*/  @!P4 IMAD.WIDE.U32 R4, R2, R9, R4 ;  /* 0x000000090204c225 */ /* 0x002fc800078e0004 */
[----:B------:R-:W-:Y:S02]  /*0a80*/  @!P4 IMAD.MOV.U32 R8, RZ, RZ, R4 ;  /* 0x000000ffff08c224 */ /* 0x000fe400078e0004 */
[----:B------:R-:W-:-:S03]  /*0a90*/  @!P4 IMAD.MOV.U32 R15, RZ, RZ, R5 ;  /* 0x000000ffff0fc224 */ /* 0x000fc600078e0005 */
[----:B------:R0:W-:Y:S04]  /*0aa0*/  STL [R1+0x464], R8 ;  /* 0x0004640801007387 */ /* 0x0001e80000100800 */
[----:B------:R0:W-:Y:S01]  /*0ab0*/  STL [R1+0x460], R15 ;  /* 0x0004600f01007387 */ /* 0x0001e20000100800 */
[----:B------:R-:W-:Y:S05]  /*0ac0*/  @!P5 BRA `(.L_x_6) ;  /* 0x00000000000cd947 */ /* 0x000fea0003800000 */
[----:B------:R-:W-:Y:S01]  /*0ad0*/  UCGABAR_WAIT ;  /* 0x0000000000007dc7 */ /* 0x000fe20008000000 */
[----:B------:R-:W-:Y:S01]  /*0ae0*/  CCTL.IVALL ;  /* 0x00000000ff00798f */ /* 0x000fe20002000000 */
[----:B------:R-:W-:Y:S05]  /*0af0*/  BRA `(.L_x_7) ;  /* 0x0000000000047947 */ /* 0x000fea0003800000 */
.L_x_6:
[----:B------:R-:W-:Y:S06]  /*0b00*/  BAR.SYNC.DEFER_BLOCKING 0x0 ;  /* 0x0000000000007b1d */ /* 0x000fec0000010000 */
.L_x_7:
[----:B------:R-:W-:Y:S05]  /*0b10*/  @!P1 BRA `(.L_x_8) ;  /* 0x00000214006c9947 */ /* 0x000fea0003800000 */
[----:B------:R-:W-:-:S06]  /*0b20*/  UISETP.GT.U32.AND UP0, UPT, UR10, 0x1, UPT ;  /* 0x000000010a00788c */ /* 0x000fcc000bf04070 */
[----:B------:R-:W-:-:S13]  /*0b30*/  PLOP3.LUT P0, PT, PT, PT, UP0, 0x80, 0x0 ;  /* 0x000000000000781c */ /* 0x000fda0003f0f008 */
[----:B------:R-:W-:Y:S05]  /*0b40*/  @P0 EXIT ;  /* 0x000000000000094d */ /* 0x000fea0003800000 */
[----:B------:R-:W-:Y:S01]  /*0b50*/  IMAD.MOV.U32 R5, RZ, RZ, -0x1 ;  /* 0xffffffffff057424 */ /* 0x000fe200078e00ff */
[----:B------:R-:W-:Y:S01]  /*0b60*/  ULDC.64 UR4, c[0x0][0x650] ;  /* 0x0001940000047ab9 */ /* 0x000fe20000000a00 */
[----:B------:R-:W-:Y:S01]  /*0b70*/  IMAD.MOV.U32 R4, RZ, RZ, -0x1 ;  /* 0xffffffffff047424 */ /* 0x000fe200078e00ff */
[----:B------:R-:W-:Y:S01]  /*0b80*/  ISETP.GE.U32.AND P0, PT, R8, UR4, PT ;  /* 0x0000000408007c0c */ /* 0x000fe2000bf06070 */
[----:B------:R-:W-:Y:S01]  /*0b90*/  UMOV UR10, 0xffffffff ;  /* 0xffffffff000a7882 */ /* 0x000fe20000000000 */
[----:B------:R1:W-:Y:S01]  /*0ba0*/  STL [R1+0x46c], R5 ;  /* 0x00046c0501007387 */ /* 0x0003e20000100800 */
[----:B------:R-:W-:Y:S02]  /*0bb0*/  PRMT R0, RZ, 0x7610, R0 ;  /* 0x00007610ff007816 */ /* 0x000fe40000000000 */
[----:B------:R-:W-:Y:S01]  /*0bc0*/  ISETP.GE.U32.AND.EX P0, PT, R15, UR5, PT, P0 ;  /* 0x000000050f007c0c */ /* 0x000fe2000bf06100 */
[----:B------:R1:W-:-:S12]  /*0bd0*/  STL [R1+0x468], R4 ;  /* 0x0004680401007387 */ /* 0x0003d80000100800 */
[----:B-1----:R-:W-:Y:S05]  /*0be0*/  @P0 BRA `(.L_x_9) ;  /* 0x00000004003c0947 */ /* 0x002fea0003800000 */
[----:B------:R-:W-:Y:S01]  /*0bf0*/  ULDC.64 UR14, c[0x0][0x628] ;  /* 0x00018a00000e7ab9 */ /* 0x000fe20000000a00 */
[----:B------:R-:W1:Y:S01]  /*0c00*/  LDC.64 R6, c[0x0][0x620] ;  /* 0x00018800ff067b82 */ /* 0x000e620000000a00 */
[----:B------:R-:W-:Y:S01]  /*0c10*/  ISETP.NE.U32.AND P0, PT, RZ, UR14, PT ;  /* 0x0000000eff007c0c */ /* 0x000fe2000bf05070 */
[----:B------:R-:W-:Y:S01]  /*0c20*/  ULDC UR11, c[0x0][0x630] ;  /* 0x00018c00000b7ab9 */ /* 0x000fe20000000800 */
[----:B------:R-:W-:Y:S02]  /*0c30*/  R2UR UR4, R8 ;  /* 0x00000000080472ca */ /* 0x000fe400000e0000 */
[----:B------:R-:W-:Y:S02]  /*0c40*/  ISETP.NE.AND.EX P0, PT, RZ, UR15, PT, P0 ;  /* 0x0000000fff007c0c */ /* 0x000fe4000bf05300 */
[----:B------:R-:W-:-:S11]  /*0c50*/  R2UR UR5, R15 ;  /* 0x000000000f0572ca */ /* 0x000fd600000e0000 */
[----:B------:R-:W-:Y:S05]  /*0c60*/  @!P0 BRA `(.L_x_10) ;  /* 0x0000000000308947 */ /* 0x000fea0003800000 */
[----:B------:R-:W-:Y:S01]  /*0c70*/  R2UR UR4, R8 ;  /* 0x00000000080472ca */ /* 0x000fe200000e0000 */
[----:B------:R-:W-:Y:S01]  /*0c80*/  ULDC UR8, c[0x0][0x634] ;  /* 0x00018d0000087ab9 */ /* 0x000fe20000000800 */
[----:B------:R-:W-:-:S11]  /*0c90*/  R2UR UR10, R15 ;  /* 0x000000000f0a72ca */ /* 0x000fd600000e0000 */
[----:B------:R-:W-:-:S04]  /*0ca0*/  UIADD3 UR8, UP0, UR4, UR8, URZ ;  /* 0x0000000804087290 */ /* 0x000fc8000ff1e03f */
[----:B------:R-:W-:-:S04]  /*0cb0*/  UIADD3.X UR10, URZ, UR10, URZ, UP0, !UPT ;  /* 0x0000000a3f0a7290 */ /* 0x000fc800087fe43f */
[----:B------:R-:W-:-:S04]  /*0cc0*/  UIMAD.WIDE.U32 UR4, UR10, UR14, URZ ;  /* 0x0000000e0a0472a5 */ /* 0x000fc8000f8e003f */
[----:B------:R-:W-:Y:S02]  /*0cd0*/  UIMAD.WIDE.U32 UR6, UP0, UR8, UR15, UR4 ;  /* 0x0000000f080672a5 */ /* 0x000fe4000f800004 */
[----:B------:R-:W-:Y:S02]  /*0ce0*/  UIMAD.WIDE.U32 UR4, UR8, UR14, URZ ;  /* 0x0000000e080472a5 */ /* 0x000fe4000f8e003f */
[----:B------:R-:W-:Y:S02]  /*0cf0*/  UIADD3.X UR9, URZ, URZ, URZ, UP0, !UPT ;  /* 0x0000003f3f097290 */ /* 0x000fe400087fe43f */
[----:B------:R-:W-:Y:S01]  /*0d00*/  UIADD3 URZ, UP0, UR5, UR6, URZ ;  /* 0x00000006053f7290 */ /* 0x000fe2000ff1e03f */
[----:B------:R-:W-:-:S03]  /*0d10*/  UMOV UR8, UR7 ;  /* 0x0000000700087c82 */ /* 0x000fc60008000000 */
[----:B------:R-:W-:-:S12]  /*0d20*/  UIMAD.WIDE.U32.X UR4, UR10, UR15, UR8, UP0 ;  /* 0x0000000f0a0472a5 */ /* 0x000fd800080e0408 */
.L_x_10:
[----:B------:R-:W-:Y:S01]  /*0d30*/  USHF.R.U64 UR10, UR4, UR11, UR5 ;  /* 0x0000000b040a7299 */ /* 0x000fe20008001205 */
[----:B------:R-:W2:Y:S01]  /*0d40*/  LDC.64 R22, c[0x0][0x640] ;  /* 0x00019000ff167b82 */ /* 0x000ea20000000a00 */
[----:B------:R-:W-:Y:S01]  /*0d50*/  USHF.R.U32.HI UR4, URZ, UR11, UR5 ;  /* 0x0000000b3f047299 */ /* 0x000fe20008011605 */
[----:B------:R-:W-:Y:S02]  /*0d60*/  IMAD.MOV.U32 R4, RZ, RZ, R8 ;  /* 0x000000ffff047224 */ /* 0x000fe400078e0008 */
[----:B------:R-:W-:Y:S01]  /*0d70*/  IMAD R21, R11, R14, R2 ;  /* 0x0000000e0b157224 */ /* 0x000fe200078e0202 */
[----:B------:R-:W-:Y:S01]  /*0d80*/  IADD3 R3, P0, RZ, -UR10, RZ ;  /* 0x8000000aff037c10 */ /* 0x000fe2000ff1e0ff */
[----:B------:R-:W-:Y:S02]  /*0d90*/  IMAD.MOV.U32 R11, RZ, RZ, 0x1 ;  /* 0x00000001ff0b7424 */ /* 0x000fe400078e00ff */
[----:B------:R-:W0:Y:S02]  /*0da0*/  LDC R10, c[0x0][0x618] ;  /* 0x00018600ff0a7b82 */ /* 0x000e240000000800 */
[----:B------:R-:W-:-:S04]  /*0db0*/  IMAD.X R5, RZ, RZ, ~UR4, P0 ;  /* 0x80000004ff057e24 */ /* 0x000fc800080e06ff */
[-C--:B-1----:R-:W-:Y:S02]  /*0dc0*/  IMAD R0, R5, R6.reuse, RZ ;  /* 0x0000000605007224 */ /* 0x082fe400078e02ff */
[----:B------:R-:W1:Y:S01]  /*0dd0*/  LDC R16, c[0x0][0x608] ;  /* 0x00018200ff107b82 */ /* 0x000e620000000800 */
[----:B------:R-:W-:Y:S02]  /*0de0*/  IMAD.MOV.U32 R5, RZ, RZ, R15 ;  /* 0x000000ffff057224 */ /* 0x000fe400078e000f */
[----:B------:R-:W-:-:S05]  /*0df0*/  IMAD.WIDE.U32 R4, R3, R6, R4 ;  /* 0x0000000603047225 */ /* 0x000fca00078e0004 */
[----:B------:R-:W3:Y:S01]  /*0e00*/  LDC R20, c[0x0][0x658] ;  /* 0x00019600ff147b82 */ /* 0x000ee20000000800 */
[----:B------:R-:W-:Y:S01]  /*0e10*/  IMAD R3, R3, R7, R0 ;  /* 0x0000000703037224 */ /* 0x000fe200078e0200 */
[----:B--2---:R-:W-:-:S03]  /*0e20*/  ISETP.NE.U32.AND P0, PT, R22, RZ, PT ;  /* 0x000000ff1600720c */ /* 0x004fc60003f05070 */
[----:B------:R-:W-:Y:S01]  /*0e30*/  IMAD.IADD R3, R5, 0x1, R3 ;  /* 0x0000000105037824 */ /* 0x000fe200078e0203 */
[----:B------:R-:W-:Y:S01]  /*0e40*/  ISETP.NE.AND.EX P0, PT, R23, RZ, PT, P0 ;  /* 0x000000ff1700720c */ /* 0x000fe20003f05300 */
[----:B------:R-:W-:Y:S01]  /*0e50*/  IMAD.MOV.U32 R5, RZ, RZ, -0x1 ;  /* 0xffffffffff057424 */ /* 0x000fe200078e00ff */
[----:B------:R-:W2:Y:S02]  /*0e60*/  LDC R18, c[0x0][0x600] ;  /* 0x00018000ff127b82 */ /* 0x000ea40000000800 */
[-CC-:B0-----:R-:W-:Y:S02]  /*0e70*/  SHF.R.U64 R8, R4, R10.reuse, R3.reuse ;  /* 0x0000000a04087219 */ /* 0x181fe40000001203 */
[----:B------:R-:W-:-:S04]  /*0e80*/  SHF.R.U32.HI R3, RZ, R10, R3 ;  /* 0x0000000aff037219 */ /* 0x000fc80000011603 */
[----:B------:R-:W0:Y:S01]  /*0e90*/  LDC R13, c[0x0][0x648] ;  /* 0x00019200ff0d7b82 */ /* 0x000e220000000800 */
[-CC-:B-1----:R-:W-:Y:S02]  /*0ea0*/  SHF.R.U64 R19, R8, R16.reuse, R3.reuse ;  /* 0x0000001008137219 */ /* 0x182fe40000001203 */
[----:B------:R-:W-:-:S05]  /*0eb0*/  SHF.R.U32.HI R3, RZ, R16, R3 ;  /* 0x00000010ff037219 */ /* 0x000fca0000011603 */
[----:B------:R-:W1:Y:S01]  /*0ec0*/  LDC R15, c[0x0][0x638] ;  /* 0x00018e00ff0f7b82 */ /* 0x000e620000000800 */
[-CC-:B---3--:R-:W-:Y:S02]  /*0ed0*/  SHF.R.U64 R10, R19, R20.reuse, R3.reuse ;  /* 0x00000014130a7219 */ /* 0x188fe40000001203 */
[-C--:B------:R-:W-:Y:S02]  /*0ee0*/  SHF.L.U32 R0, R5, R20.reuse, RZ ;  /* 0x0000001405007219 */ /* 0x080fe400000006ff */
[----:B------:R-:W-:Y:S01]  /*0ef0*/  SHF.R.U32.HI R3, RZ, R20, R3 ;  /* 0x00000014ff037219 */ /* 0x000fe20000011603 */
[----:B------:R-:W-:Y:S01]  /*0f00*/  IMAD.MOV.U32 R2, RZ, RZ, R10 ;  /* 0x000000ffff027224 */ /* 0x000fe200078e000a */
[----:B------:R-:W-:Y:S01]  /*0f10*/  LOP3.LUT R0, RZ, R0, RZ, 0x33, !PT ;  /* 0x00000000ff007212 */ /* 0x000fe200078e33ff */
[----:B------:R-:W3:Y:S01]  /*0f20*/  LDC R17, c[0x0][0x610] ;  /* 0x00018400ff117b82 */ /* 0x000ee20000000800 */
[----:B------:R-:W-:Y:S05]  /*0f30*/  @!P0 BRA `(.L_x_11) ;  /* 0x0000000000288947 */ /* 0x000fea0003800000 */
[----:B------:R-:W4:Y:S02]  /*0f40*/  LDC R7, c[0x0][0x64c] ;  /* 0x00019300ff077b82 */ /* 0x000f240000000800 */
[----:B----4-:R-:W-:-:S05]  /*0f50*/  IADD3 R7, P0, R10, R7, RZ ;  /* 0x000000070a077210 */ /* 0x010fca0007f1e0ff */
[----:B------:R-:W-:-:S04]  /*0f60*/  IMAD.X R9, RZ, RZ, R3, P0 ;  /* 0x000000ffff097224 */ /* 0x000fc800000e0603 */
[----:B------:R-:W-:-:S04]  /*0f70*/  IMAD.WIDE.U32 R2, R9, R22, RZ ;  /* 0x0000001609027225 */ /* 0x000fc800078e00ff */
[----:B------:R-:W-:-:S04]  /*0f80*/  IMAD.WIDE.U32 R4, P0, R7, R23, R2 ;  /* 0x0000001707047225 */ /* 0x000fc80007800002 */
[----:B------:R-:W-:-:S04]  /*0f90*/  IMAD.WIDE.U32 R2, R7, R22, RZ ;  /* 0x0000001607027225 */ /* 0x000fc800078e00ff */
[----:B------:R-:W-:Y:S01]  /*0fa0*/  IMAD.X R7, RZ, RZ, RZ, P0 ;  /* 0x000000ffff077224 */ /* 0x000fe200000e06ff */
[----:B------:R-:W-:Y:S01]  /*0fb0*/  IADD3 RZ, P0, R3, R4, RZ ;  /* 0x0000000403ff7210 */ /* 0x000fe20007f1e0ff */
[----:B------:R-:W-:-:S04]  /*0fc0*/  IMAD.MOV.U32 R6, RZ, RZ, R5 ;  /* 0x000000ffff067224 */ /* 0x000fc800078e0005 */
[----:B------:R-:W-:-:S08]  /*0fd0*/  IMAD.WIDE.U32.X R2, R9, R23, R6, P0 ;  /* 0x0000001709027225 */ /* 0x000fd000000e0406 */
.L_x_11:
[----:B0-----:R-:W-:Y:S01]  /*0fe0*/  SHF.R.U64 R4, R2, R13, R3 ;  /* 0x0000000d02047219 */ /* 0x001fe20000001203 */
[----:B--2---:R-:W-:Y:S01]  /*0ff0*/  VIADD R5, R18, 0xffffffff ;  /* 0xffffffff12057836 */ /* 0x004fe20000000000 */
[----:B------:R-:W-:Y:S02]  /*1000*/  SHF.L.U32 R2, R11, R20, RZ ;  /* 0x000000140b027219 */ /* 0x000fe400000006ff */
[----:B------:R-:W-:Y:S01]  /*1010*/  LOP3.LUT R3, R19, R0, RZ, 0xc0, !PT ;  /* 0x0000000013037212 */ /* 0x000fe200078ec0ff */
[----:B------:R-:W-:Y:S01]  /*1020*/  IMAD.MOV R6, RZ, RZ, -R4 ;  /* 0x000000ffff067224 */ /* 0x000fe200078e0a04 */
[----:B------:R-:W-:Y:S02]  /*1030*/  SEL R0, R12, R21, !P4 ;  /* 0x000000150c007207 */ /* 0x000fe40006000000 */
[----:B------:R-:W-:Y:S01]  /*1040*/  LOP3.LUT R5, R8, R5, RZ, 0xc0, !PT ;  /* 0x0000000508057212 */ /* 0x000fe200078ec0ff */
[----:B------:R-:W-:Y:S02]  /*1050*/  IMAD R7, R2, R4, R3 ;  /* 0x0000000402077224 */ /* 0x000fe400078e0203 */
[----:B-1----:R-:W-:-:S02]  /*1060*/  IMAD R3, R6, R15, R10 ;  /* 0x0000000f06037224 */ /* 0x002fc400078e020a */
[----:B---3--:R-:W-:Y:S02]  /*1070*/  IMAD R2, R7, R17, R0 ;  /* 0x0000001107027224 */ /* 0x008fe400078e0200 */
[----:B------:R-:W-:Y:S02]  /*1080*/  IMAD R3, R3, R18, R5 ;  /* 0x0000001203037224 */ /* 0x000fe400078e0205 */
[----:B------:R-:W-:-:S03]  /*1090*/  IMAD.MOV.U32 R0, RZ, RZ, 0x1 ;  /* 0x00000001ff007424 */ /* 0x000fc600078e00ff */
[----:B------:R-:W-:Y:S02]  /*10a0*/  SEL R4, R3, R2, !P4 ;  /* 0x0000000203047207 */ /* 0x000fe40006000000 */
[----:B------:R-:W-:-:S03]  /*10b0*/  SEL R2, R2, R3, !P4 ;  /* 0x0000000302027207 */ /* 0x000fc60006000000 */
[----:B------:R1:W-:Y:S04]  /*10c0*/  STL [R1+0x468], R4 ;  /* 0x0004680401007387 */ /* 0x0003e80000100800 */
[----:B------:R1:W-:Y:S02]  /*10d0*/  STL [R1+0x46c], R2 ;  /* 0x00046c0201007387 */ /* 0x0003e40000100800 */
.L_x_9:
[----:B------:R-:W-:-:S08]  /*10e0*/  NOP ;  /* 0x0000000000007918 */ /* 0x000fd00000000000 */
[----:B------:R-:W2:Y:S02]  /*10f0*/  USETMAXREG.TRY_ALLOC.CTAPOOL UP0, 0xf0 ;  /* 0x000000f0000079c8 */ /* 0x000ea40008000600 */
[----:B--2---:R-:W-:-:S13]  /*1100*/  PLOP3.LUT P0, PT, PT, PT, UP0, 0x80, 0x0 ;  /* 0x000000000000781c */ /* 0x004fda0003f0f008 */
[----:B------:R-:W-:Y:S05]  /*1110*/  @!P0 BRA `(.L_x_9) ;  /* 0xfffffffc00f08947 */ /* 0x000fea000383ffff */
[----:B------:R-:W-:Y:S01]  /*1120*/  ULDC.64 UR4, c[0x0][0x598] ;  /* 0x0001660000047ab9 */ /* 0x000fe20000000a00 */
[----:B------:R-:W-:Y:S01]  /*1130*/  ULDC.64 UR20, c[0x0][0x208] ;  /* 0x0000820000147ab9 */ /* 0x000fe20000000a00 */
[----:B------:R-:W-:-:S04]  /*1140*/  ISETP.NE.U32.AND P0, PT, RZ, UR4, PT ;  /* 0x00000004ff007c0c */ /* 0x000fc8000bf05070 */
[----:B------:R-:W-:-:S13]  /*1150*/  ISETP.NE.AND.EX P0, PT, RZ, UR5, PT, P0 ;  /* 0x00000005ff007c0c */ /* 0x000fda000bf05300 */
[----:B------:R-:W-:Y:S05]  /*1160*/  @!P0 BRA `(.L_x_12) ;  /* 0x0000000000208947 */ /* 0x000fea0003800000 */
[----:B-1----:R-:W1:Y:S02]  /*1170*/  LDC.64 R2, c[0x0][0x598] ;  /* 0x00016600ff027b82 */ /* 0x002e640000000a00 */
[----:B-1----:R-:W2:Y:S02]  /*1180*/  LDG.E.64 R2, desc[UR20][R2.64] ;  /* 0x0000001402027981 */ /* 0x002ea4000c1e1b00 */
[----:B--2---:R-:W-:-:S04]  /*1190*/  ISETP.NE.U32.AND P0, PT, R2, RZ, PT ;  /* 0x000000ff0200720c */ /* 0x004fc80003f05070 */
[----:B------:R-:W-:-:S13]  /*11a0*/  ISETP.NE.AND.EX P0, PT, R3, RZ, PT, P0 ;  /* 0x000000ff0300720c */ /* 0x000fda0003f05300 */
[----:B------:R-:W-:Y:S05]  /*11b0*/  @!P0 BRA `(.L_x_12) ;  /* 0x00000000000c8947 */ /* 0x000fea0003800000 */
[----:B------:R-:W2:Y:S02]  /*11c0*/  LD.E R2, desc[UR20][R2.64] ;  /* 0x0000001402027980 */ /* 0x000ea4000c101900 */
[----:B--2---:R-:W-:Y:S01]  /*11d0*/  R2UR UR22, R2 ;  /* 0x00000000021672ca */ /* 0x004fe200000e0000 */
[----:B------:R-:W-:-:S14]  /*11e0*/  BRA `(.L_x_13) ;  /* 0x0000000000247947 */ /* 0x000fdc0003800000 */
.L_x_12:
[----:B------:R-:W-:Y:S02]  /*11f0*/  ULDC.64 UR4, c[0x0][0x588] ;  /* 0x0001620000047ab9 */ /* 0x000fe40000000a00 */
[----:B------:R-:W-:-:S04]  /*1200*/  ISETP.NE.U32.AND P0, PT, RZ, UR4, PT ;  /* 0x00000004ff007c0c */ /* 0x000fc8000bf05070 */
[----:B------:R-:W-:-:S13]  /*1210*/  ISETP.NE.AND.EX P0, PT, RZ, UR5, PT, P0 ;  /* 0x00000005ff007c0c */ /* 0x000fda000bf05300 */
[----:B------:R-:W-:Y:S05]  /*1220*/  @!P0 BRA `(.L_x_14) ;  /* 0x0000000000108947 */ /* 0x000fea0003800000 */
[----:B-1----:R-:W1:Y:S02]  /*1230*/  LDC.64 R2, c[0x0][0x588] ;  /* 0x00016200ff027b82 */ /* 0x002e640000000a00 */
[----:B-1----:R-:W2:Y:S02]  /*1240*/  LDG.E R2, desc[UR20][R2.64] ;  /* 0x0000001402027981 */ /* 0x002ea4000c1e1900 */
[----:B--2---:R-:W-:Y:S01]  /*1250*/  R2UR UR22, R2 ;  /* 0x00000000021672ca */ /* 0x004fe200000e0000 */
[----:B------:R-:W-:-:S14]  /*1260*/  BRA `(.L_x_13) ;  /* 0x0000000000047947 */ /* 0x000fdc0003800000 */
.L_x_14:
[----:B------:R-:W-:-:S05]  /*1270*/  ULDC UR22, c[0x0][0x580] ;  /* 0x0001600000167ab9 */ /* 0x000fca0000000800 */
.L_x_13:
[----:B------:R-:W-:Y:S02]  /*1280*/  ULDC.64 UR4, c[0x0][0x5a0] ;  /* 0x0001680000047ab9 */ /* 0x000fe40000000a00 */
        /* <DEDUP_REMOVED lines=11> */
.L_x_15:
        /* <DEDUP_REMOVED lines=8> */
.L_x_17:
[----:B------:R-:W-:-:S05]  /*13c0*/  ULDC UR23, c[0x0][0x584] ;  /* 0x0001610000177ab9 */ /* 0x000fca0000000800 */
.L_x_16:
[----:B------:R-:W-:-:S13]  /*13d0*/  LOP3.LUT P0, RZ, R0, 0xff, RZ, 0xc0, !PT ;  /* 0x000000ff00ff7812 */ /* 0x000fda000780c0ff */
[----:B------:R-:W-:Y:S05]  /*13e0*/  @!P0 EXIT ;  /* 0x000000000000894d */ /* 0x000fea0003800000 */
[----:B------:R-:W-:Y:S01]  /*13f0*/  ULDC UR4, c[0x0][0x28c] ;  /* 0x0000a30000047ab9 */ /* 0x000fe20000000800 */
[----:B------:R-:W-:Y:S02]  /*1400*/  ULOP3.LUT UR24, UR13, 0x1, URZ, 0xfc, !UPT ;  /* 0x000000010d187892 */ /* 0x000fe4000f8efc3f */
[----:B------:R-:W-:-:S04]  /*1410*/  UIADD3 UR4, UR4, 0x1f, URZ ;  /* 0x0000001f04047890 */ /* 0x000fc8000fffe03f */
[----:B------:R-:W-:-:S04]  /*1420*/  USHF.R.S32.HI UR5, URZ, 0x1f, UR4 ;  /* 0x0000001f3f057899 */ /* 0x000fc80008011404 */
[----:B------:R-:W-:-:S03]  /*1430*/  ULEA.HI UR5, UR5, UR4, URZ, 0x5 ;  /* 0x0000000405057291 */ /* 0x000fc6000f8f283f */
[----:B------:R-:W-:Y:S01]  /*1440*/  UMOV UR4, URZ ;  /* 0x0000003f00047c82 */ /* 0x000fe20008000000 */
[----:B------:R-:W-:-:S03]  /*1450*/  USHF.R.S32.HI UR9, URZ, 0x5, UR5 ;  /* 0x000000053f097899 */ /* 0x000fc60008011405 */
[----:B------:R-:W-:-:S09]  /*1460*/  UMOV UR5, URZ ;  /* 0x0000003f00057c82 */ /* 0x000fd20008000000 */
.L_x_556:
[----:B------:R-:W-:Y:S01]  /*1470*/  STL [R1+0x454], RZ ;  /* 0x000454ff01007387 */ /* 0x000fe20000100800 */
[----:B--2---:R-:W2:Y:S01]  /*1480*/  S2UR UR16, SR_CgaCtaId ;  /* 0x00000000001079c3 */ /* 0x004ea20000008800 */
[----:B------:R-:W-:Y:S01]  /*1490*/  UMOV UR15, 0x400 ;  /* 0x00000400000f7882 */ /* 0x000fe20000000000 */
[----:B------:R-:W-:Y:S01]  /*14a0*/  UMOV UR6, URZ ;  /* 0x0000003f00067c82 */ /* 0x000fe20008000000 */
[----:B------:R-:W-:Y:S01]  /*14b0*/  STL [R1+0x450], RZ ;  /* 0x000450ff01007387 */ /* 0x000fe20000100800 */
[----:B------:R-:W-:Y:S01]  /*14c0*/  UMOV UR7, URZ ;  /* 0x0000003f00077c82 */ /* 0x000fe20008000000 */
[----:B------:R-:W-:Y:S01]  /*14d0*/  UMOV UR8, URZ ;  /* 0x0000003f00087c82 */ /* 0x000fe20008000000 */
[----:B------:R-:W-:Y:S01]  /*14e0*/  CS2R R236, SRZ ;  /* 0x0000000000ec7805 */ /* 0x000fe2000001ff00 */
[----:B------:R-:W-:Y:S01]  /*14f0*/  STL [R1+0x44c], RZ ;  /* 0x00044cff01007387 */ /* 0x000fe20000100800 */
[----:B-1----:R-:W1:Y:S01]  /*1500*/  LDC R2, c[0x0][0x28c] ;  /* 0x0000a300ff027b82 */ /* 0x002e620000000800 */
[----:B------:R-:W-:-:S02]  /*1510*/  CS2R R234, SRZ ;  /* 0x0000000000ea7805 */ /* 0x000fc4000001ff00 */
[----:B------:R-:W-:Y:S01]  /*1520*/  CS2R R232, SRZ ;  /* 0x0000000000e87805 */ /* 0x000fe2000001ff00 */
[----:B------:R-:W-:Y:S01]  /*1530*/  STL [R1+0x448], RZ ;  /* 0x000448ff01007387 */ /* 0x000fe20000100800 */
[----:B------:R-:W-:Y:S02]  /*1540*/  CS2R R230, SRZ ;  /* 0x0000000000e67805 */ /* 0x000fe4000001ff00 */
[----:B------:R-:W-:Y:S02]  /*1550*/  CS2R R228, SRZ ;  /* 0x0000000000e47805 */ /* 0x000fe4000001ff00 */
[----:B------:R-:W-:Y:S01]  /*1560*/  CS2R R226, SRZ ;  /* 0x0000000000e27805 */ /* 0x000fe2000001ff00 */
[----:B------:R-:W-:Y:S01]  /*1570*/  STL [R1+0x444], RZ ;  /* 0x000444ff01007387 */ /* 0x000fe20000100800 */
[----:B------:R-:W-:Y:S02]  /*1580*/  CS2R R224, SRZ ;  /* 0x0000000000e07805 */ /* 0x000fe4000001ff00 */
        /* <DEDUP_REMOVED lines=15> */
[----:B-1----:R-:W-:Y:S02]  /*1680*/  ISETP.GE.AND P0, PT, R2, 0x1, PT ;  /* 0x000000010200780c */ /* 0x002fe40003f06270 */
        /* <DEDUP_REMOVED lines=39> */
[----:B0-----:R-:W-:Y:S02]  /*1900*/  CS2R R14, SRZ ;  /* 0x00000000000e7805 */ /* 0x001fe4000001ff00 */
        /* <DEDUP_REMOVED lines=91> */
[----:B------:R-:W-:-:S03]  /*1ec0*/  CS2R R150, SRZ ;  /* 0x0000000000967805 */ /* 0x000fc6000001ff00 */
[----:B------:R-:W-:Y:S04]  /*1ed0*/  STL [R1+0x3ac], RZ ;  /* 0x0003acff01007387 */ /* 0x000fe80000100800 */
        /* <DEDUP_REMOVED lines=107> */
[----:B------:R-:W-:Y:S04]  /*2590*/  STL [R1], RZ ;  /* 0x000000ff01007387 */ /* 0x000fe80000100800 */
        /* <DEDUP_REMOVED lines=39> */
[----:B------:R-:W-:Y:S01]  /*2810*/  STL [R1+0xa0], RZ ;  /* 0x0000a0ff01007387 */ /* 0x000fe20000100800 */
[----:B------:R-:W0:Y:S03]  /*2820*/  S2R R0, SR_TID.X ;  /* 0x0000000000007919 */ /* 0x000e260000002100 */
        /* <DEDUP_REMOVED lines=8> */
[----:B0-----:R-:W-:-:S03]  /*28b0*/  LOP3.LUT R0, R0, 0x80, RZ, 0xc0, !PT ;  /* 0x0000008000007812 */ /* 0x001fc600078ec0ff */
[----:B------:R-:W-:Y:S01]  /*28c0*/  STL [R1+0xc4], RZ ;  /* 0x0000c4ff01007387 */ /* 0x000fe20000100800 */
[----:B------:R-:W-:-:S03]  /*28d0*/  SHF.R.U32.HI R0, RZ, 0x7, R0 ;  /* 0x00000007ff007819 */ /* 0x000fc60000011600 */
        /* <DEDUP_REMOVED lines=33> */
[----:B------:R-:W0:Y:S04]  /*2af0*/  SHFL.IDX PT, R0, R0, RZ, 0x1f ;  /* 0x00001fff00007589 */ /* 0x000e2800000e0000 */
[----:B------:R1:W-:Y:S04]  /*2b00*/  STL [R1+0x14c], RZ ;  /* 0x00014cff01007387 */ /* 0x0003e80000100800 */
[----:B------:R1:W-:Y:S04]  /*2b10*/  STL [R1+0x150], RZ ;  /* 0x000150ff01007387 */ /* 0x0003e80000100800 */
[----:B------:R1:W-:Y:S04]  /*2b20*/  STL [R1+0x154], RZ ;  /* 0x000154ff01007387 */ /* 0x0003e80000100800 */
[----:B------:R1:W-:Y:S04]  /*2b30*/  STL [R1+0x158], RZ ;  /* 0x000158ff01007387 */ /* 0x0003e80000100800 */
[----:B------:R1:W-:Y:S04]  /*2b40*/  STL [R1+0x15c], RZ ;  /* 0x00015cff01007387 */ /* 0x0003e80000100800 */
[----:B------:R1:W-:Y:S01]  /*2b50*/  STL [R1+0x160], RZ ;  /* 0x000160ff01007387 */ /* 0x0003e20000100800 */
[----:B0-----:R-:W-:Y:S01]  /*2b60*/  R2UR UR12, R0 ;  /* 0x00000000000c72ca */ /* 0x001fe200000e0000 */
[----:B------:R-:W-:-:S02]  /*2b70*/  IMAD.U32 R0, RZ, RZ, UR4 ;  /* 0x00000004ff007e24 */ /* 0x000fc4000f8e00ff */
[----:B------:R1:W-:Y:S04]  /*2b80*/  STL [R1+0x164], RZ ;  /* 0x000164ff01007387 */ /* 0x0003e80000100800 */
[----:B------:R1:W-:Y:S04]  /*2b90*/  STL [R1+0x168], RZ ;  /* 0x000168ff01007387 */ /* 0x0003e80000100800 */
[----:B------:R1:W-:Y:S02]  /*2ba0*/  STL [R1+0x16c], RZ ;  /* 0x00016cff01007387 */ /* 0x0003e40000100800 */
[----:B------:R-:W-:-:S02]  /*2bb0*/  ULEA.HI UR11, UR12, UR12, URZ, 0x1 ;  /* 0x0000000c0c0b7291 */ /* 0x000fc4000f8f083f */
[----:B------:R1:W-:Y:S02]  /*2bc0*/  STL [R1+0x170], RZ ;  /* 0x000170ff01007387 */ /* 0x0003e40000100800 */
[----:B------:R-:W-:Y:S02]  /*2bd0*/  ULOP3.LUT UR14, UR11, 0x1ffffe, URZ, 0xc0, !UPT ;  /* 0x001ffffe0b0e7892 */ /* 0x000fe4000f8ec03f */
[----:B------:R1:W-:Y:S01]  /*2be0*/  STL [R1+0x174], RZ ;  /* 0x000174ff01007387 */ /* 0x0003e20000100800 */
[----:B--2---:R-:W-:Y:S02]  /*2bf0*/  ULEA UR11, UR16, UR15, 0x18 ;  /* 0x0000000f100b7291 */ /* 0x004fe4000f8ec03f */
[----:B------:R-:W-:Y:S01]  /*2c00*/  UIADD3 UR14, UR12, -UR14, URZ ;  /* 0x8000000e0c0e7290 */ /* 0x000fe2000fffe03f */
[----:B------:R1:W-:Y:S03]  /*2c10*/  STL [R1+0x178], RZ ;  /* 0x000178ff01007387 */ /* 0x0003e60000100800 */
[----:B------:R-:W-:Y:S01]  /*2c20*/  ULEA UR14, UR14, UR11, 0xb ;  /* 0x0000000b0e0e7291 */ /* 0x000fe2000f8e583f */
[----:B------:R1:W-:Y:S03]  /*2c30*/  STL [R1+0x17c], RZ ;  /* 0x00017cff01007387 */ /* 0x0003e60000100800 */
[----:B------:R-:W-:Y:S01]  /*2c40*/  UIADD3 UR14, UR14, 0x200, URZ ;  /* 0x000002000e0e7890 */ /* 0x000fe2000fffe03f */
[----:B------:R1:W-:Y:S03]  /*2c50*/  STL [R1+0x180], RZ ;  /* 0x000180ff01007387 */ /* 0x0003e60000100800 */
[----:B------:R-:W-:Y:S01]  /*2c60*/  USHF.R.U32.HI UR12, URZ, 0x4, UR14 ;  /* 0x000000043f0c7899 */ /* 0x000fe2000801160e */
[----:B------:R1:W-:Y:S02]  /*2c70*/  STL [R1+0x184], RZ ;  /* 0x000184ff01007387 */ /* 0x0003e40000100800 */
[----:B------:R-:W-:Y:S01]  /*2c80*/  UMOV UR14, UR5 ;  /* 0x00000005000e7c82 */ /* 0x000fe20008000000 */
[----:B------:R-:W-:Y:S01]  /*2c90*/  ULOP3.LUT UR12, UR12, 0x3fff, URZ, 0xc0, !UPT ;  /* 0x00003fff0c0c7892 */ /* 0x000fe2000f8ec03f */
[----:B------:R1:W-:Y:S04]  /*2ca0*/  STL [R1+0x188], RZ ;  /* 0x000188ff01007387 */ /* 0x0003e80000100800 */
        /* <DEDUP_REMOVED lines=28> */
[----:B------:R1:W-:Y:S01]  /*2e70*/  STL [R1+0x1fc], RZ ;  /* 0x0001fcff01007387 */ /* 0x0003e20000100800 */
[----:B------:R-:W-:Y:S05]  /*2e80*/  @!P0 BRA `(.L_x_18) ;  /* 0x0000003400dc8947 */ /* 0x000fea0003800000 */
[----:B------:R-:W-:-:S06]  /*2e90*/  UISETP.NE.AND UP0, UPT, UR24, 0x3, UPT ;  /* 0x000000031800788c */ /* 0x000fcc000bf05270 */
[----:B------:R-:W-:-:S13]  /*2ea0*/  PLOP3.LUT P1, PT, PT, PT, UP0, 0x80, 0x0 ;  /* 0x000000000000781c */ /* 0x000fda0003f2f008 */
[----:B------:R-:W-:Y:S05]  /*2eb0*/  @!P1 BRA `(.L_x_19) ;  /* 0x0000000000049947 */ /* 0x000fea0003800000 */
[----:B------:R-:W-:Y:S01]  /*2ec0*/  BPT.TRAP 0x1 ;  /* 0x000000040000795c */ /* 0x000fe20000300000 */
.L_x_19:
[----:B------:R-:W-:Y:S01]  /*2ed0*/  ULEA UR7, UR5, UR11, 0x3 ;  /* 0x0000000b05077291 */ /* 0x000fe2000f8e183f */
[----:B------:R-:W-:-:S05]  /*2ee0*/  IMAD.U32 R0, RZ, RZ, UR4 ;  /* 0x00000004ff007e24 */ /* 0x000fca000f8e00ff */
[----:B------:R-:W-:-:S04]  /*2ef0*/  SHF.L.U32 R0, R0, 0x1f, RZ ;  /* 0x0000001f00007819 */ /* 0x000fc800000006ff */
[----:B------:R0:W2:Y:S01]  /*2f00*/  SYNCS.PHASECHK.TRANS64.TRYWAIT P0, [UR7], R0 ;  /* 0x00000000ff0075a7 */ /* 0x0000a20008000147 */
[----:B------:R-:W-:Y:S05]  /*2f10*/  @!P1 BRA `(.L_x_20) ;  /* 0x0000000000049947 */ /* 0x000fea0003800000 */
[----:B------:R-:W-:Y:S01]  /*2f20*/  BPT.TRAP 0x1 ;  /* 0x000000040000795c */ /* 0x000fe20000300000 */
.L_x_20:
[----:B------:R3:W-:Y:S01]  /*2f30*/  STL [R1+0x454], RZ ;  /* 0x000454ff01007387 */ /* 0x0007e20000100800 */
[----:B------:R-:W-:Y:S01]  /*2f40*/  UMOV UR6, 0x1 ;  /* 0x0000000100067882 */ /* 0x000fe20000000000 */
[----:B--2---:R-:W-:Y:S05]  /*2f50*/  @P0 BRA `(.L_x_21) ;  /* 0x0000000000080947 */ /* 0x004fea0003800000 */
[----:B------:R-:W2:Y:S02]  /*2f60*/  SYNCS.PHASECHK.TRANS64.TRYWAIT P0, [UR7], R0 ;  /* 0x00000000ff0075a7 */ /* 0x000ea40008000147 */
[----:B--2---:R-:W-:Y:S05]  /*2f70*/  @!P0 BRA `(.L_x_22) ;  /* 0x0000020c004c8947 */ /* 0x004fea0003800000 */
.L_x_21:
[----:B------:R-:W-:Y:S01]  /*2f80*/  UIADD3 UR7, UR11, 0x1c200, URZ ;  /* 0x0001c2000b077890 */ /* 0x000fe2000fffe03f */
[----:B------:R-:W-:Y:S01]  /*2f90*/  WARPGROUP.ARRIVE ;  /* 0x00000000000079c5 */ /* 0x000fe20000000000 */
[----:B------:R-:W-:Y:S01]  /*2fa0*/  ULOP3.LUT UR16, UR12, 0x10000, URZ, 0xfc, !UPT ;  /* 0x000100000c107892 */ /* 0x000fe2000f8efc3f */
[----:B------:R-:W-:Y:S01]  /*2fb0*/  STL [R1+0x450], RZ ;  /* 0x000450ff01007387 */ /* 0x000fe20000100800 */
[----:B------:R-:W-:Y:S01]  /*2fc0*/  USHF.R.U32.HI UR7, URZ, 0x4, UR7 ;  /* 0x000000043f077899 */ /* 0x000fe20008011607 */
[----:B------:R-:W-:Y:S01]  /*2fd0*/  CS2R R236, SRZ ;  /* 0x0000000000ec7805 */ /* 0x000fe2000001ff00 */
[----:B------:R-:W-:Y:S01]  /*2fe0*/  ULEA UR16, UR5, UR16, 0x9 ;  /* 0x0000001005107291 */ /* 0x000fe2000f8e483f */
[----:B------:R-:W-:Y:S01]  /*2ff0*/  STL [R1+0x44c], RZ ;  /* 0x00044cff01007387 */ /* 0x000fe20000100800 */
[----:B------:R-:W-:Y:S01]  /*3000*/  ULOP3.LUT UR7, UR7, 0x3fff, URZ, 0xc0, !UPT ;  /* 0x00003fff07077892 */ /* 0x000fe2000f8ec03f */
[----:B------:R-:W-:Y:S01]  /*3010*/  CS2R R234, SRZ ;  /* 0x0000000000ea7805 */ /* 0x000fe2000001ff00 */
[----:B------:R-:W-:Y:S01]  /*3020*/  UMOV UR17, 0xc0000010 ;  /* 0xc000001000117882 */ /* 0x000fe20000000000 */
[----:B------:R-:W-:Y:S01]  /*3030*/  UMOV UR19, 0xc0000010 ;  /* 0xc000001000137882 */ /* 0x000fe20000000000 */
[----:B------:R-:W-:Y:S01]  /*3040*/  ULOP3.LUT UR7, UR7, 0x10000, URZ, 0xfc, !UPT ;  /* 0x0001000007077892 */ /* 0x000fe2000f8efc3f */
[----:B------:R-:W-:Y:S01]  /*3050*/  STL [R1+0x448], RZ ;  /* 0x000448ff01007387 */ /* 0x000fe20000100800 */
[----:B------:R-:W-:-:S02]  /*3060*/  CS2R R232, SRZ ;  /* 0x0000000000e87805 */ /* 0x000fc4000001ff00 */
[----:B------:R-:W-:Y:S01]  /*3070*/  CS2R R230, SRZ ;  /* 0x0000000000e67805 */ /* 0x000fe2000001ff00 */
[----:B------:R-:W-:Y:S01]  /*3080*/  ULEA UR18, UR5, UR7, 0x9 ;  /* 0x0000000705127291 */ /* 0x000fe2000f8e483f */
[----:B------:R-:W-:Y:S01]  /*3090*/  STL [R1+0x444], RZ ;  /* 0x000444ff01007387 */ /* 0x000fe20000100800 */
[----:B------:R-:W-:Y:S01]  /*30a0*/  CS2R R228, SRZ ;  /* 0x0000000000e47805 */ /* 0x000fe2000001ff00 */
[----:B------:R-:W-:Y:S01]  /*30b0*/  ULDC UR7, c[0x0][0x50c] ;  /* 0x0001430000077ab9 */ /* 0x000fe20000000800 */
[----:B------:R-:W-:Y:S01]  /*30c0*/  CS2R R226, SRZ ;  /* 0x0000000000e27805 */ /* 0x000fe2000001ff00 */
[----:B------:R-:W-:Y:S01]  /*30d0*/  STL [R1+0x440], RZ ;  /* 0x000440ff01007387 */ /* 0x000fe20000100800 */
[----:B------:R-:W-:Y:S01]  /*30e0*/  UISETP.NE.AND UP0, UPT, UR7, 0x1, UPT ;  /* 0x000000010700788c */ /* 0x000fe2000bf05270 */
[----:B------:R-:W-:Y:S02]  /*30f0*/  CS2R R224, SRZ ;  /* 0x0000000000e07805 */ /* 0x000fe4000001ff00 */
[----:B------:R-:W-:Y:S01]  /*3100*/  CS2R R222, SRZ ;  /* 0x0000000000de7805 */ /* 0x000fe2000001ff00 */
[----:B------:R-:W-:Y:S01]  /*3110*/  QGMMA.64x256x32.F32.E5M2.E5M2 R4, gdesc[UR16], RZ, !UPT, gsb0 ;  /* 0x03e00000100479f3 */ /* 0x000fe2000c0038ff */
[----:B------:R-:W-:Y:S01]  /*3120*/  STL [R1+0x43c], RZ ;  /* 0x00043cff01007387 */ /* 0x000fe20000100800 */
[----:B------:R-:W-:Y:S01]  /*3130*/  UIADD3 UR16, UR16, 0x100, URZ ;  /* 0x0000010010107890 */ /* 0x000fe2000fffe03f */
[----:B------:R-:W-:Y:S01]  /*3140*/  CS2R R220, SRZ ;  /* 0x0000000000dc7805 */ /* 0x000fe2000001ff00 */
[----:B------:R-:W-:Y:S01]  /*3150*/  UMOV UR17, 0xc0000010 ;  /* 0xc000001000117882 */ /* 0x000fe20000000000 */
[----:B------:R-:W-:Y:S01]  /*3160*/  STL [R1+0x438], RZ ;  /* 0x000438ff01007387 */ /* 0x000fe20000100800 */
[----:B------:R-:W-:Y:S01]  /*3170*/  USEL UR7, URZ, 0x1, UP0 ;  /* 0x000000013f077887 */ /* 0x000fe20008000000 */
[----:B------:R-:W-:-:S02]  /*3180*/  CS2R R218, SRZ ;  /* 0x0000000000da7805 */ /* 0x000fc4000001ff00 */
[----:B------:R-:W-:Y:S01]  /*3190*/  CS2R R216, SRZ ;  /* 0x0000000000d87805 */ /* 0x000fe2000001ff00 */
[----:B------:R-:W-:Y:S01]  /*31a0*/  STL [R1+0x434], RZ ;  /* 0x000434ff01007387 */ /* 0x000fe20000100800 */
[----:B------:R-:W-:Y:S02]  /*31b0*/  CS2R R214, SRZ ;  /* 0x0000000000d67805 */ /* 0x000fe4000001ff00 */
[----:B------:R-:W-:Y:S02]  /*31c0*/  CS2R R212, SRZ ;  /* 0x0000000000d47805 */ /* 0x000fe4000001ff00 */
[----:B------:R-:W-:Y:S01]  /*31d0*/  ISETP.NE.AND P0, PT, RZ, UR7, PT ;  /* 0x00000007ff007c0c */ /* 0x000fe2000bf05270 */
        /* <DEDUP_REMOVED lines=93> */
[----:B------:R-:W-:-:S02]  /*37b0*/  WARPGROUP.DEPBAR.LE gsb0, 0x0 ;  /* 0x00008000000079c5 */ /* 0x000fc40000010000 */
[----:B--2---:R-:W-:Y:S01]  /*37c0*/  IMAD.MOV.U32 R3, RZ, RZ, R129 ;  /* 0x000000ffff037224 */ /* 0x004fe200078e0081 */
[----:B------:R-:W-:Y:S01]  /*37d0*/  STL [R1+0x334], RZ ;  /* 0x000334ff01007387 */ /* 0x000fe20000100800 */
[----:B------:R-:W-:Y:S02]  /*37e0*/  IMAD.MOV.U32 R2, RZ, RZ, R130 ;  /* 0x000000ffff027224 */ /* 0x000fe400078e0082 */
[----:B0-----:R-:W-:Y:S01]  /*37f0*/  IMAD.MOV.U32 R0, RZ, RZ, R131 ;  /* 0x000000ffff007224 */ /* 0x001fe200078e0083 */
        /* <DEDUP_REMOVED lines=23> */
[----:B------:R0:W-:Y:S04]  /*3970*/  STL.64 [R1], R4 ;  /* 0x0000000401007387 */ /* 0x0001e80000100a00 */
[----:B------:R2:W-:Y:S04]  /*3980*/  STL.64 [R1+0x8], R6 ;  /* 0x0000080601007387 */ /* 0x0005e80000100a00 */
[----:B------:R4:W-:Y:S04]  /*3990*/  STL.64 [R1+0x10], R8 ;  /* 0x0000100801007387 */ /* 0x0009e80000100a00 */
[----:B------:R5:W-:Y:S01]  /*39a0*/  STL.64 [R1+0x18], R10 ;  /* 0x0000180a01007387 */ /* 0x000be20000100a00 */
[----:B0-----:R-:W-:-:S03]  /*39b0*/  CS2R R4, SRZ ;  /* 0x0000000000047805 */ /* 0x001fc6000001ff00 */
[----:B------:R0:W-:Y:S01]  /*39c0*/  STL.64 [R1+0x20], R12 ;  /* 0x0000200c01007387 */ /* 0x0001e20000100a00 */
[----:B--2---:R-:W-:-:S03]  /*39d0*/  CS2R R6, SRZ ;  /* 0x0000000000067805 */ /* 0x004fc6000001ff00 */
[----:B------:R2:W-:Y:S01]  /*39e0*/  STL.64 [R1+0x28], R14 ;  /* 0x0000280e01007387 */ /* 0x0005e20000100a00 */
[----:B----4-:R-:W-:-:S03]  /*39f0*/  CS2R R8, SRZ ;  /* 0x0000000000087805 */ /* 0x010fc6000001ff00 */
[----:B------:R4:W-:Y:S01]  /*3a00*/  STL.64 [R1+0x30], R16 ;  /* 0x0000301001007387 */ /* 0x0009e20000100a00 */
[----:B-----5:R-:W-:-:S03]  /*3a10*/  CS2R R10, SRZ ;  /* 0x00000000000a7805 */ /* 0x020fc6000001ff00 */
[----:B------:R5:W-:Y:S01]  /*3a20*/  STL.64 [R1+0x38], R18 ;  /* 0x0000381201007387 */ /* 0x000be20000100a00 */
[----:B0-----:R-:W-:-:S03]  /*3a30*/  CS2R R12, SRZ ;  /* 0x00000000000c7805 */ /* 0x001fc6000001ff00 */
[----:B------:R0:W-:Y:S01]  /*3a40*/  STL.64 [R1+0x40], R20 ;  /* 0x0000401401007387 */ /* 0x0001e20000100a00 */
[----:B--2---:R-:W-:-:S03]  /*3a50*/  CS2R R14, SRZ ;  /* 0x00000000000e7805 */ /* 0x004fc6000001ff00 */
[----:B------:R2:W-:Y:S01]  /*3a60*/  STL.64 [R1+0x48], R22 ;  /* 0x0000481601007387 */ /* 0x0005e20000100a00 */
[----:B----4-:R-:W-:-:S03]  /*3a70*/  CS2R R16, SRZ ;  /* 0x0000000000107805 */ /* 0x010fc6000001ff00 */
[----:B------:R-:W-:Y:S01]  /*3a80*/  STL.64 [R1+0x50], R24 ;  /* 0x0000501801007387 */ /* 0x000fe20000100a00 */
[----:B-----5:R-:W-:-:S03]  /*3a90*/  CS2R R18, SRZ ;  /* 0x0000000000127805 */ /* 0x020fc6000001ff00 */
[----:B------:R-:W-:Y:S01]  /*3aa0*/  STL.64 [R1+0x58], R26 ;  /* 0x0000581a01007387 */ /* 0x000fe20000100a00 */
[----:B0-----:R-:W-:-:S03]  /*3ab0*/  CS2R R20, SRZ ;  /* 0x0000000000147805 */ /* 0x001fc6000001ff00 */
[----:B------:R-:W-:Y:S01]  /*3ac0*/  STL.64 [R1+0x60], R28 ;  /* 0x0000601c01007387 */ /* 0x000fe20000100a00 */
[----:B--2---:R-:W-:-:S03]  /*3ad0*/  CS2R R22, SRZ ;  /* 0x0000000000167805 */ /* 0x004fc6000001ff00 */
[----:B------:R-:W-:Y:S04]  /*3ae0*/  STL.64 [R1+0x68], R30 ;  /* 0x0000681e01007387 */ /* 0x000fe80000100a00 */
        /* <DEDUP_REMOVED lines=49> */
[----:B------:R0:W-:Y:S04]  /*3e00*/  STL.64 [R1+0x1f8], R130 ;  /* 0x0001f88201007387 */ /* 0x0001e80000100a00 */
[----:B------:R2:W-:Y:S04]  /*3e10*/  STL [R1+0x2d4], RZ ;  /* 0x0002d4ff01007387 */ /* 0x0005e80000100800 */
[----:B------:R2:W-:Y:S01]  /*3e20*/  STL [R1+0x2d0], RZ ;  /* 0x0002d0ff01007387 */ /* 0x0005e20000100800 */
[----:B0-----:R-:W-:-:S03]  /*3e30*/  WARPGROUP.ARRIVE ;  /* 0x00000000000079c5 */ /* 0x001fc60000000000 */
[----:B------:R2:W-:Y:S04]  /*3e40*/  STL [R1+0x2cc], RZ ;  /* 0x0002ccff01007387 */ /* 0x0005e80000100800 */
[----:B------:R2:W-:Y:S01]  /*3e50*/  STL [R1+0x2c8], RZ ;  /* 0x0002c8ff01007387 */ /* 0x0005e20000100800 */
[----:B------:R-:W-:Y:S03]  /*3e60*/  QGMMA.64x256x32.F32.E5M2.E5M2 R24, gdesc[UR16], RZ, !UPT, gsb0 ;  /* 0x03e00000101879f3 */ /* 0x000fe6000c0038ff */
        /* <DEDUP_REMOVED lines=50> */
[----:B------:R-:W-:-:S02]  /*4190*/  WARPGROUP.DEPBAR.LE gsb0, 0x0 ;  /* 0x00008000000079c5 */ /* 0x000fc40000010000 */
[----:B------:R-:W-:Y:S05]  /*41a0*/  @!P0 BRA `(.L_x_23) ;  /* 0x0000002000f88947 */ /* 0x000fea0003800000 */
[----:B------:R-:W4:Y:S04]  /*41b0*/  LDL R4, [R1] ;  /* 0x0000000001047983 */ /* 0x000f280000100800 */
[----:B------:R-:W5:Y:S04]  /*41c0*/  LDL R5, [R1+0x4] ;  /* 0x0000040001057983 */ /* 0x000f680000100800 */
[----:B------:R-:W3:Y:S04]  /*41d0*/  LDL R6, [R1+0x8] ;  /* 0x0000080001067983 */ /* 0x000ee80000100800 */
[----:B------:R-:W2:Y:S04]  /*41e0*/  LDL R7, [R1+0xc] ;  /* 0x00000c0001077983 */ /* 0x000ea80000100800 */
        /* <DEDUP_REMOVED lines=100> */
[----:B------:R0:W-:Y:S04]  /*4830*/  STL [R1+0x4c8], R131 ;  /* 0x0004c88301007387 */ /* 0x0001e80000100800 */
[----:B0-----:R-:W2:Y:S04]  /*4840*/  LDL R131, [R1+0x1a0] ;  /* 0x0001a00001837983 */ /* 0x001ea80000100800 */
        /* <DEDUP_REMOVED lines=39> */
[----:B0-----:R-:W2:Y:S01]  /*4ac0*/  LDL R151, [R1+0x1f0] ;  /* 0x0001f00001977983 */ /* 0x001ea20000100800 */
[----:B------:R-:W-:-:S01]  /*4ad0*/  FADD R3, RZ, R3 ;  /* 0x00000003ff037221 */ /* 0x000fc20000000000 */
[----:B------:R-:W-:Y:S01]  /*4ae0*/  FADD R2, RZ, R2 ;  /* 0x00000002ff027221 */ /* 0x000fe20000000000 */
[----:B----4-:R-:W-:-:S01]  /*4af0*/  FADD R4, RZ, R4 ;  /* 0x00000004ff047221 */ /* 0x010fc20000000000 */
[----:B-----5:R-:W-:Y:S01]  /*4b00*/  FADD R5, RZ, R5 ;  /* 0x00000005ff057221 */ /* 0x020fe20000000000 */
[----:B---3--:R-:W-:-:S01]  /*4b10*/  FADD R6, RZ, R6 ;  /* 0x00000006ff067221 */ /* 0x008fc20000000000 */
[----:B--2---:R-:W-:Y:S01]  /*4b20*/  FADD R7, RZ, R7 ;  /* 0x00000007ff077221 */ /* 0x004fe20000000000 */
[----:B------:R-:W-:-:S01]  /*4b30*/  FADD R8, RZ, R8 ;  /* 0x00000008ff087221 */ /* 0x000fc20000000000 */
[----:B------:R-:W-:Y:S01]  /*4b40*/  FADD R9, RZ, R9 ;  /* 0x00000009ff097221 */ /* 0x000fe20000000000 */
        /* <DEDUP_REMOVED lines=13> */
[----:B------:R-:W2:Y:S01]  /*4c20*/  LDL.LU R131, [R1+0x4c8] ;  /* 0x0004c80001837983 */ /* 0x000ea20000300800 */
        /* <DEDUP_REMOVED lines=13> */
[----:B------:R-:W3:Y:S01]  /*4d00*/  LDL.LU R132, [R1+0x4c4] ;  /* 0x0004c40001847983 */ /* 0x000ee20000300800 */
        /* <DEDUP_REMOVED lines=16> */
[----:B------:R0:W-:Y:S01]  /*4e10*/  STL [R1+0x200], R133 ;  /* 0x0002008501007387 */ /* 0x0001e20000100800 */
        /* <DEDUP_REMOVED lines=9> */
[----:B0-----:R-:W4:Y:S01]  /*4eb0*/  LDL.LU R133, [R1+0x4c0] ;  /* 0x0004c00001857983 */ /* 0x001f220000300800 */
[----:B------:R-:W-:-:S01]  /*4ec0*/  FADD R185, RZ, R185 ;  /* 0x000000b9ffb97221 */ /* 0x000fc20000000000 */
[----:B------:R-:W-:Y:S01]  /*4ed0*/  FADD R186, RZ, R186 ;  /* 0x000000baffba7221 */ /* 0x000fe20000000000 */
[----:B------:R-:W-:-:S01]  /*4ee0*/  FADD R187, RZ, R187 ;  /* 0x000000bbffbb7221 */ /* 0x000fc20000000000 */
        /* <DEDUP_REMOVED lines=10> */
[----:B0-----:R-:W5:Y:S01]  /*4f90*/  LDL.LU R134, [R1+0x4bc] ;  /* 0x0004bc0001867983 */ /* 0x001f620000300800 */
        /* <DEDUP_REMOVED lines=51> */
[----:B0-----:R-:W5:Y:S04]  /*52d0*/  LDL.LU R138, [R1+0x4ac] ;  /* 0x0004ac00018a7983 */ /* 0x001f680000300800 */
[----:B------:R0:W-:Y:S01]  /*52e0*/  STL [R1+0x218], R139 ;  /* 0x0002188b01007387 */ /* 0x0001e20000100800 */
[----:B------:R-:W-:-:S03]  /*52f0*/  FADD R140, RZ, R140 ;  /* 0x0000008cff8c7221 */ /* 0x000fc60000000000 */
        /* <DEDUP_REMOVED lines=34> */
[----:B------:R0:W-:Y:S04]  /*5520*/  STL [R1+0x248], R151 ;  /* 0x0002489701007387 */ /* 0x0001e80000100800 */
[----:B0-----:R-:W5:Y:S04]  /*5530*/  LDL.LU R151, [R1+0x478] ;  /* 0x0004780001977983 */ /* 0x001f680000300800 */
[----:B------:R0:W-:Y:S04]  /*5540*/  STL [R1+0x24c], R3 ;  /* 0x00024c0301007387 */ /* 0x0001e80000100800 */
[----:B------:R1:W-:Y:S01]  /*5550*/  STL [R1+0x250], R2 ;  /* 0x0002500201007387 */ /* 0x0003e20000100800 */
[----:B0-----:R-:W-:-:S01]  /*5560*/  FADD R3, RZ, R0 ;  /* 0x00000000ff037221 */ /* 0x001fc20000000000 */
[----:B------:R-:W-:Y:S01]  /*5570*/  FADD R0, RZ, R25 ;  /* 0x00000019ff007221 */ /* 0x000fe20000000000 */
[----:B-1----:R-:W-:-:S03]  /*5580*/  FADD R2, RZ, R24 ;  /* 0x00000018ff027221 */ /* 0x002fc60000000000 */
[----:B------:R0:W-:Y:S04]  /*5590*/  STL [R1+0x254], R3 ;  /* 0x0002540301007387 */ /* 0x0001e80000100800 */
[----:B------:R1:W-:Y:S04]  /*55a0*/  STL [R1+0x258], R2 ;  /* 0x0002580201007387 */ /* 0x0003e80000100800 */
[----:B------:R2:W-:Y:S01]  /*55b0*/  STL [R1+0x25c], R0 ;  /* 0x00025c0001007387 */ /* 0x0005e20000100800 */
[----:B0-----:R-:W-:-:S01]  /*55c0*/  FADD R3, RZ, R26 ;  /* 0x0000001aff037221 */ /* 0x001fc20000000000 */
[----:B-1----:R-:W-:-:S04]  /*55d0*/  FADD R2, RZ, R27 ;  /* 0x0000001bff027221 */ /* 0x002fc80000000000 */
[----:B------:R0:W-:Y:S01]  /*55e0*/  STL [R1+0x260], R3 ;  /* 0x0002600301007387 */ /* 0x0001e20000100800 */
[----:B--2---:R-:W-:-:S03]  /*55f0*/  FADD R0, RZ, R28 ;  /* 0x0000001cff007221 */ /* 0x004fc60000000000 */
        /* <DEDUP_REMOVED lines=207> */
[----:B---3--:R-:W-:-:S04]  /*62f0*/  FADD R2, RZ, R132 ;  /* 0x00000084ff027221 */ /* 0x008fc80000000000 */
[----:B------:R5:W-:Y:S01]  /*6300*/  STL [R1+0x404], R3 ;  /* 0x0004040301007387 */ /* 0x000be20000100800 */
[----:B----4-:R-:W-:-:S03]  /*6310*/  FADD R0, RZ, R133 ;  /* 0x00000085ff007221 */ /* 0x010fc60000000000 */
[----:B------:R0:W-:Y:S04]  /*6320*/  STL [R1+0x408], R2 ;  /* 0x0004080201007387 */ /* 0x0001e80000100800 */
[----:B------:R1:W-:Y:S01]  /*6330*/  STL [R1+0x40c], R0 ;  /* 0x00040c0001007387 */ /* 0x0003e20000100800 */
[----:B-----5:R-:W-:-:S01]  /*6340*/  FADD R3, RZ, R134 ;  /* 0x00000086ff037221 */ /* 0x020fc20000000000 */
[----:B0-----:R-:W-:-:S04]  /*6350*/  FADD R2, RZ, R135 ;  /* 0x00000087ff027221 */ /* 0x001fc80000000000 */
[----:B------:R0:W-:Y:S01]  /*6360*/  STL [R1+0x410], R3 ;  /* 0x0004100301007387 */ /* 0x0001e20000100800 */
[----:B-1----:R-:W-:-:S03]  /*6370*/  FADD R0, RZ, R136 ;  /* 0x00000088ff007221 */ /* 0x002fc60000000000 */
        /* <DEDUP_REMOVED lines=32> */
[----:B------:R-:W-:-:S05]  /*6580*/  UMOV UR6, URZ ;  /* 0x0000003f00067c82 */ /* 0x000fca0008000000 */
.L_x_23:
[----:B------:R-:W-:-:S04]  /*6590*/  UIADD3 UR14, UR5, 0x1, URZ ;  /* 0x00000001050e7890 */ /* 0x000fc8000fffe03f */
[----:B------:R-:W-:-:S04]  /*65a0*/  UISETP.NE.AND UP0, UPT, UR14, 0xe, UPT ;  /* 0x0000000e0e00788c */ /* 0x000fc8000bf05270 */
[----:B------:R-:W-:Y:S02]  /*65b0*/  USEL UR8, URZ, 0x1, UP0 ;  /* 0x000000013f087887 */ /* 0x000fe40008000000 */
[----:B------:R-:W-:Y:S02]  /*65c0*/  USEL UR14, UR14, URZ, UP0 ;  /* 0x0000003f0e0e7287 */ /* 0x000fe40008000000 */
[----:B------:R-:W-:-:S06]  /*65d0*/  ULOP3.LUT UR8, UR4, UR8, URZ, 0x3c, !UPT ;  /* 0x0000000804087292 */ /* 0x000fcc000f8e3c3f */
[----:B0-----:R-:W-:Y:S01]  /*65e0*/  IMAD.U32 R0, RZ, RZ, UR8 ;  /* 0x00000008ff007e24 */ /* 0x001fe2000f8e00ff */
[----:B------:R-:W-:-:S06]  /*65f0*/  UMOV UR8, 0x1 ;  /* 0x0000000100087882 */ /* 0x000fcc0000000000 */
.L_x_18:
[----:B------:R-:W-:-:S04]  /*6600*/  UISETP.LT.AND UP0, UPT, UR9, 0x1, UPT ;  /* 0x000000010900788c */ /* 0x000fc8000bf01270 */
[----:B------:R-:W-:-:S04]  /*6610*/  USEL UR15, UR9, 0x1, UP0 ;  /* 0x00000001090f7887 */ /* 0x000fc80008000000 */
[----:B------:R-:W-:-:S04]  /*6620*/  UIADD3 UR15, UR9, -UR15, URZ ;  /* 0x8000000f090f7290 */ /* 0x000fc8000fffe03f */
[----:B------:R-:W-:-:S06]  /*6630*/  UISETP.GE.AND UP0, UPT, UR15, 0x1, UPT ;  /* 0x000000010f00788c */ /* 0x000fcc000bf06270 */
[----:B------:R-:W-:-:S13]  /*6640*/  PLOP3.LUT P0, PT, PT, PT, UP0, 0x80, 0x0 ;  /* 0x000000000000781c */ /* 0x000fda0003f0f008 */
[----:B------:R-:W-:Y:S05]  /*6650*/  @!P0 BRA `(.L_x_24) ;  /* 0x0000004c00ac8947 */ /* 0x000fea0003800000 */
[----:B------:R-:W-:Y:S01]  /*6660*/  IMAD.U32 R2, RZ, RZ, UR15 ;  /* 0x0000000fff027e24 */ /* 0x000fe2000f8e00ff */
[----:B------:R-:W-:Y:S01]  /*6670*/  UMOV UR25, UR5 ;  /* 0x0000000500197c82 */ /* 0x000fe20008000000 */
[----:B------:R-:W-:-:S05]  /*6680*/  ULDC UR26, c[0x0][0x50c] ;  /* 0x00014300001a7ab9 */ /* 0x000fca0000000800 */
.L_x_32:
[----:B------:R-:W-:-:S06]  /*6690*/  UISETP.NE.AND UP0, UPT, UR24, 0x3, UPT ;  /* 0x000000031800788c */ /* 0x000fcc000bf05270 */
[----:B------:R-:W-:-:S13]  /*66a0*/  PLOP3.LUT P1, PT, PT, PT, UP0, 0x80, 0x0 ;  /* 0x000000000000781c */ /* 0x000fda0003f2f008 */
[----:B------:R-:W-:Y:S05]  /*66b0*/  @!P1 BRA `(.L_x_25) ;  /* 0x0000000000049947 */ /* 0x000fea0003800000 */
[----:B------:R-:W-:Y:S01]  /*66c0*/  BPT.TRAP 0x1 ;  /* 0x000000040000795c */ /* 0x000fe20000300000 */
.L_x_25:
[----:B------:R-:W0:Y:S01]  /*66d0*/  S2UR UR15, SR_CgaCtaId ;  /* 0x00000000000f79c3 */ /* 0x000e220000008800 */
[----:B------:R-:W-:Y:S01]  /*66e0*/  UMOV UR11, 0x400 ;  /* 0x00000400000b7882 */ /* 0x000fe20000000000 */
[----:B------:R-:W-:Y:S01]  /*66f0*/  SHF.L.U32 R3, R0, 0x1f, RZ ;  /* 0x0000001f00037819 */ /* 0x000fe200000006ff */
[----:B0-----:R-:W-:-:S04]  /*6700*/  ULEA UR11, UR15, UR11, 0x18 ;  /* 0x0000000b0f0b7291 */ /* 0x001fc8000f8ec03f */
[----:B------:R-:W-:-:S09]  /*6710*/  ULEA UR15, UR14, UR11, 0x3 ;  /* 0x0000000b0e0f7291 */ /* 0x000fd2000f8e183f */
[----:B------:R0:W4:Y:S01]  /*6720*/  SYNCS.PHASECHK.TRANS64.TRYWAIT P0, [UR15], R3 ;  /* 0x00000003ff0075a7 */ /* 0x000122000800014f */
[----:B------:R-:W-:Y:S05]  /*6730*/  @!P1 BRA `(.L_x_26) ;  /* 0x0000000000049947 */ /* 0x000fea0003800000 */
[----:B------:R-:W-:Y:S01]  /*6740*/  BPT.TRAP 0x1 ;  /* 0x000000040000795c */ /* 0x000fe20000300000 */
.L_x_26:
[----:B----4-:R-:W-:Y:S05]  /*6750*/  @P0 BRA `(.L_x_27) ;  /* 0x0000000000080947 */ /* 0x010fea0003800000 */
[----:B------:R-:W4:Y:S02]  /*6760*/  SYNCS.PHASECHK.TRANS64.TRYWAIT P0, [UR15], R3 ;  /* 0x00000003ff0075a7 */ /* 0x000f24000800014f */
[----:B----4-:R-:W-:Y:S05]  /*6770*/  @!P0 BRA `(.L_x_28) ;  /* 0x000001d400648947 */ /* 0x010fea0003800000 */
.L_x_27:
        /* <DEDUP_REMOVED lines=64> */
[----:B----4-:R-:W4:Y:S04]  /*6b80*/  LDL.LU.64 R108, [R1] ;  /* 0x00000000016c7983 */ /* 0x010f280000300a00 */
[----:B------:R-:W4:Y:S04]  /*6b90*/  LDL.LU.64 R110, [R1+0x8] ;  /* 0x00000800016e7983 */ /* 0x000f280000300a00 */
        /* <DEDUP_REMOVED lines=61> */
[----:B------:R-:W4:Y:S01]  /*6f70*/  LDL.LU.64 R234, [R1+0x1f8] ;  /* 0x0001f80001ea7983 */ /* 0x000f220000300a00 */
[----:B------:R-:W-:-:S02]  /*6f80*/  UIADD3 UR15, UR11, 0x1c200, URZ ;  /* 0x0001c2000b0f7890 */ /* 0x000fc4000fffe03f */
[----:B------:R-:W-:Y:S02]  /*6f90*/  UISETP.NE.AND UP0, UPT, UR7, URZ, UPT ;  /* 0x0000003f0700728c */ /* 0x000fe4000bf05270 */
[----:B------:R-:W-:Y:S02]  /*6fa0*/  USHF.R.U32.HI UR15, URZ, 0x4, UR15 ;  /* 0x000000043f0f7899 */ /* 0x000fe4000801160f */
[----:B------:R-:W-:Y:S02]  /*6fb0*/  USEL UR8, UR8, URZ, !UP0 ;  /* 0x0000003f08087287 */ /* 0x000fe4000c000000 */
[----:B------:R-:W-:Y:S02]  /*6fc0*/  ULOP3.LUT UR15, UR15, 0x3fff, URZ, 0xc0, !UPT ;  /* 0x00003fff0f0f7892 */ /* 0x000fe4000f8ec03f */
[----:B------:R-:W-:Y:S02]  /*6fd0*/  ULOP3.LUT UR16, UR12, 0x10000, URZ, 0xfc, !UPT ;  /* 0x000100000c107892 */ /* 0x000fe4000f8efc3f */
[----:B------:R-:W-:-:S02]  /*6fe0*/  ULOP3.LUT UR15, UR15, 0x10000, URZ, 0xfc, !UPT ;  /* 0x000100000f0f7892 */ /* 0x000fc4000f8efc3f */
[----:B------:R-:W-:Y:S02]  /*6ff0*/  UISETP.NE.U32.AND UP0, UPT, UR8, URZ, UPT ;  /* 0x0000003f0800728c */ /* 0x000fe4000bf05070 */
[----:B------:R-:W-:Y:S02]  /*7000*/  ULEA UR16, UR14, UR16, 0x9 ;  /* 0x000000100e107291 */ /* 0x000fe4000f8e483f */
[----:B------:R-:W-:Y:S01]  /*7010*/  ULEA UR18, UR14, UR15, 0x9 ;  /* 0x0000000f0e127291 */ /* 0x000fe2000f8e483f */
[----:B------:R-:W-:Y:S01]  /*7020*/  UMOV UR17, 0xc0000010 ;  /* 0xc000001000117882 */ /* 0x000fe20000000000 */
[----:B------:R-:W-:Y:S01]  /*7030*/  UMOV UR19, 0xc0000010 ;  /* 0xc000001000137882 */ /* 0x000fe20000000000 */
[----:B----4-:R-:W-:-:S06]  /*7040*/  WARPGROUP.ARRIVE ;  /* 0x00000000000079c5 */ /* 0x010fcc0000000000 */
[----:B------:R-:W-:Y:S03]  /*7050*/  QGMMA.64x256x32.F32.E5M2.E5M2 R108, gdesc[UR16], R108, UP0, gsb0 ;  /* 0x03e00000106c79f3 */ /* 0x000fe6000b80386c */
[----:B------:R-:W-:Y:S02]  /*7060*/  WARPGROUP.DEPBAR.LE gsb0, 0x0 ;  /* 0x00008000000079c5 */ /* 0x000fe40000010000 */
[----:B------:R-:W-:Y:S01]  /*7070*/  STL.64 [R1], R108 ;  /* 0x0000006c01007387 */ /* 0x000fe20000100a00 */
[----:B0-----:R-:W-:-:S03]  /*7080*/  IMAD.MOV.U32 R3, RZ, RZ, R108 ;  /* 0x000000ffff037224 */ /* 0x001fc600078e006c */
        /* <DEDUP_REMOVED lines=63> */
[----:B0-----:R0:W5:Y:S04]  /*7480*/  LDL.LU.64 R234, [R1+0x670] ;  /* 0x0006700001ea7983 */ /* 0x0011680000300a00 */
[----:B------:R0:W5:Y:S04]  /*7490*/  LDL.LU.64 R232, [R1+0x668] ;  /* 0x0006680001e87983 */ /* 0x0001680000300a00 */
        /* <DEDUP_REMOVED lines=62> */
[----:B------:R-:W-:Y:S01]  /*7880*/  UIADD3 UR16, UR16, 0x100, URZ ;  /* 0x0000010010107890 */ /* 0x000fe2000fffe03f */
[----:B------:R-:W-:Y:S01]  /*7890*/  UMOV UR17, 0xc0000010 ;  /* 0xc000001000117882 */ /* 0x000fe20000000000 */
[----:B------:R-:W-:Y:S01]  /*78a0*/  UIADD3 UR6, UR6, 0x1, URZ ;  /* 0x0000000106067890 */ /* 0x000fe2000fffe03f */
[----:B----4-:R-:W-:-:S06]  /*78b0*/  WARPGROUP.ARRIVE ;  /* 0x00000000000079c5 */ /* 0x010fcc0000000000 */
[----:B------:R-:W-:Y:S01]  /*78c0*/  QGMMA.64x256x32.F32.E5M2.E5M2 R24, gdesc[UR16], R24, UP0, gsb0 ;  /* 0x03e00000101879f3 */ /* 0x000fe2000b803818 */
[----:B------:R-:W-:-:S04]  /*78d0*/  UISETP.NE.AND UP0, UPT, UR6, UR26, UPT ;  /* 0x0000001a0600728c */ /* 0x000fc8000bf05270 */
[----:B------:R-:W-:-:S06]  /*78e0*/  USEL UR7, URZ, 0x1, UP0 ;  /* 0x000000013f077887 */ /* 0x000fcc0008000000 */
[----:B------:R-:W-:Y:S01]  /*78f0*/  ISETP.NE.AND P0, PT, RZ, UR7, PT ;  /* 0x00000007ff007c0c */ /* 0x000fe2000bf05270 */
[----:B------:R-:W-:-:S12]  /*7900*/  WARPGROUP.DEPBAR.LE gsb0, 0x0 ;  /* 0x00008000000079c5 */ /* 0x000fd80000010000 */
[----:B0-----:R-:W-:Y:S05]  /*7910*/  @!P0 BRA `(.L_x_29) ;  /* 0x00000038008c8947 */ /* 0x001fea0003800000 */
[----:B------:R0:W-:Y:S04]  /*7920*/  STL [R1+0x660], R31 ;  /* 0x0006601f01007387 */ /* 0x0001e80000100800 */
[----:B------:R4:W-:Y:S01]  /*7930*/  STL [R1+0x65c], R32 ;  /* 0x00065c2001007387 */ /* 0x0009e20000100800 */
[----:B0-----:R-:W-:-:S03]  /*7940*/  IMAD.MOV.U32 R31, RZ, RZ, R3 ;  /* 0x000000ffff1f7224 */ /* 0x001fc600078e0003 */
[----:B----4-:R-:W4:Y:S04]  /*7950*/  LDL R32, [R1+0x4] ;  /* 0x0000040001207983 */ /* 0x010f280000100800 */
[----:B------:R0:W-:Y:S04]  /*7960*/  STL [R1+0x658], R33 ;  /* 0x0006582101007387 */ /* 0x0001e80000100800 */
[----:B0-----:R-:W2:Y:S04]  /*7970*/  LDL R33, [R1+0x8] ;  /* 0x0000080001217983 */ /* 0x001ea80000100800 */
[----:B------:R0:W-:Y:S04]  /*7980*/  STL [R1+0x654], R34 ;  /* 0x0006542201007387 */ /* 0x0001e80000100800 */
[----:B0-----:R-:W3:Y:S04]  /*7990*/  LDL R34, [R1+0xc] ;  /* 0x00000c0001227983 */ /* 0x001ee80000100800 */
        /* <DEDUP_REMOVED lines=175> */
[----:B0-----:R-:W3:Y:S04]  /*8490*/  LDL.LU R122, [R1+0x200] ;  /* 0x00020000017a7983 */ /* 0x001ee80000300800 */
        /* <DEDUP_REMOVED lines=14> */
[----:B------:R-:W3:Y:S04]  /*8580*/  LDL.LU R3, [R1+0x234] ;  /* 0x0002340001037983 */ /* 0x000ee80000300800 */
        /* <DEDUP_REMOVED lines=46> */
[----:B-----5:R0:W-:Y:S04]  /*8870*/  STL [R1+0x478], R0 ;  /* 0x0004780001007387 */ /* 0x0201e80000100800 */
[----:B0-----:R-:W3:Y:S01]  /*8880*/  LDL R0, [R1+0x168] ;  /* 0x0001680001007983 */ /* 0x001ee20000100800 */
[----:B------:R-:W-:-:S01]  /*8890*/  FADD R4, R31, R4 ;  /* 0x000000041f047221 */ /* 0x000fc20000000000 */
[----:B----4-:R-:W-:Y:S01]  /*88a0*/  FADD R5, R32, R5 ;  /* 0x0000000520057221 */ /* 0x010fe20000000000 */
[----:B--2---:R-:W-:-:S01]  /*88b0*/  FADD R6, R33, R6 ;  /* 0x0000000621067221 */ /* 0x004fc20000000000 */
[----:B------:R-:W2:Y:S01]  /*88c0*/  LDL.LU R31, [R1+0x660] ;  /* 0x00066000011f7983 */ /* 0x000ea20000300800 */
[----:B---3--:R-:W-:-:S01]  /*88d0*/  FADD R7, R34, R7 ;  /* 0x0000000722077221 */ /* 0x008fc20000000000 */
[----:B------:R-:W-:-:S02]  /*88e0*/  FADD R8, R35, R8 ;  /* 0x0000000823087221 */ /* 0x000fc40000000000 */
[----:B------:R-:W3:Y:S01]  /*88f0*/  LDL.LU R32, [R1+0x65c] ;  /* 0x00065c0001207983 */ /* 0x000ee20000300800 */
[----:B------:R-:W-:-:S03]  /*8900*/  FADD R9, R36, R9 ;  /* 0x0000000924097221 */ /* 0x000fc60000000000 */
[----:B------:R-:W4:Y:S01]  /*8910*/  LDL.LU R33, [R1+0x658] ;  /* 0x0006580001217983 */ /* 0x000f220000300800 */
        /* <DEDUP_REMOVED lines=160> */
[----:B------:R-:W-:-:S01]  /*9320*/  FADD R218, R117, R218 ;  /* 0x000000da75da7221 */ /* 0x000fc20000000000 */
[----:B------:R-:W-:Y:S02]  /*9330*/  FADD R122, R124, R122 ;  /* 0x0000007a7c7a7221 */ /* 0x000fe40000000000 */
[----:B------:R-:W4:Y:S01]  /*9340*/  LDL.LU R114, [R1+0x514] ;  /* 0x0005140001727983 */ /* 0x000f220000300800 */
[----:B------:R-:W-:-:S03]  /*9350*/  FADD R219, R118, R219 ;  /* 0x000000db76db7221 */ /* 0x000fc60000000000 */
[----:B------:R-:W4:Y:S01]  /*9360*/  LDL.LU R115, [R1+0x510] ;  /* 0x0005100001737983 */ /* 0x000f220000300800 */
[----:B------:R-:W-:-:S03]  /*9370*/  FADD R220, R119, R220 ;  /* 0x000000dc77dc7221 */ /* 0x000fc60000000000 */
[----:B------:R-:W4:Y:S01]  /*9380*/  LDL.LU R116, [R1+0x50c] ;  /* 0x00050c0001747983 */ /* 0x000f220000300800 */
[----:B------:R-:W-:-:S03]  /*9390*/  FADD R221, R120, R221 ;  /* 0x000000dd78dd7221 */ /* 0x000fc60000000000 */
[----:B------:R-:W4:Y:S04]  /*93a0*/  LDL.LU R117, [R1+0x508] ;  /* 0x0005080001757983 */ /* 0x000f280000300800 */
[----:B------:R-:W4:Y:S04]  /*93b0*/  LDL.LU R118, [R1+0x504] ;  /* 0x0005040001767983 */ /* 0x000f280000300800 */
[----:B------:R-:W4:Y:S04]  /*93c0*/  LDL.LU R119, [R1+0x500] ;  /* 0x0005000001777983 */ /* 0x000f280000300800 */
[----:B------:R-:W4:Y:S01]  /*93d0*/  LDL.LU R120, [R1+0x4fc] ;  /* 0x0004fc0001787983 */ /* 0x000f220000300800 */
[----:B------:R-:W-:-:S01]  /*93e0*/  FADD R237, R126, R237 ;  /* 0x000000ed7eed7221 */ /* 0x000fc20000000000 */
[----:B------:R-:W-:Y:S01]  /*93f0*/  FADD R236, R128, R236 ;  /* 0x000000ec80ec7221 */ /* 0x000fe20000000000 */
[----:B------:R-:W-:-:S01]  /*9400*/  FADD R225, R150, R225 ;  /* 0x000000e196e17221 */ /* 0x000fc20000000000 */
[----:B------:R0:W-:Y:S01]  /*9410*/  STL [R1+0x200], R122 ;  /* 0x0002007a01007387 */ /* 0x0001e20000100800 */
[----:B------:R-:W-:-:S01]  /*9420*/  FADD R228, R146, R228 ;  /* 0x000000e492e47221 */ /* 0x000fc20000000000 */
[----:B------:R-:W-:Y:S01]  /*9430*/  FADD R230, R143, R230 ;  /* 0x000000e68fe67221 */ /* 0x000fe20000000000 */
[----:B------:R-:W-:-:S01]  /*9440*/  FADD R231, R141, R231 ;  /* 0x000000e78de77221 */ /* 0x000fc20000000000 */
[----:B------:R-:W-:Y:S01]  /*9450*/  FADD R223, R2, R223 ;  /* 0x000000df02df7221 */ /* 0x000fe20000000000 */
[----:B------:R-:W-:-:S01]  /*9460*/  FADD R222, R0, R222 ;  /* 0x000000de00de7221 */ /* 0x000fc20000000000 */
[----:B------:R-:W-:Y:S01]  /*9470*/  FADD R224, R151, R224 ;  /* 0x000000e097e07221 */ /* 0x000fe20000000000 */
[----:B------:R-:W-:-:S01]  /*9480*/  FADD R226, R149, R226 ;  /* 0x000000e295e27221 */ /* 0x000fc20000000000 */
[----:B------:R-:W-:Y:S01]  /*9490*/  FADD R227, R147, R227 ;  /* 0x000000e393e37221 */ /* 0x000fe20000000000 */
[----:B------:R-:W-:-:S01]  /*94a0*/  FADD R229, R145, R229 ;  /* 0x000000e591e57221 */ /* 0x000fc20000000000 */
[----:B0-----:R-:W2:Y:S01]  /*94b0*/  LDL.LU R122, [R1+0x204] ;  /* 0x00020400017a7983 */ /* 0x001ea20000300800 */
[----:B------:R-:W-:-:S01]  /*94c0*/  FADD R232, R136, R232 ;  /* 0x000000e888e87221 */ /* 0x000fc20000000000 */
[----:B------:R-:W-:Y:S01]  /*94d0*/  FADD R233, R134, R233 ;  /* 0x000000e986e97221 */ /* 0x000fe20000000000 */
[----:B------:R-:W-:-:S01]  /*94e0*/  FADD R234, R132, R234 ;  /* 0x000000ea84ea7221 */ /* 0x000fc20000000000 */
[----:B------:R-:W3:Y:S01]  /*94f0*/  LDL.LU R124, [R1+0x208] ;  /* 0x00020800017c7983 */ /* 0x000ee20000300800 */
[----:B------:R-:W-:-:S03]  /*9500*/  FADD R235, R130, R235 ;  /* 0x000000eb82eb7221 */ /* 0x000fc60000000000 */
[----:B------:R-:W4:Y:S04]  /*9510*/  LDL.LU R126, [R1+0x20c] ;  /* 0x00020c00017e7983 */ /* 0x000f280000300800 */
[----:B------:R-:W4:Y:S04]  /*9520*/  LDL.LU R128, [R1+0x210] ;  /* 0x0002100001807983 */ /* 0x000f280000300800 */
[----:B------:R-:W4:Y:S04]  /*9530*/  LDL.LU R150, [R1+0x214] ;  /* 0x0002140001967983 */ /* 0x000f280000300800 */
[----:B------:R-:W4:Y:S04]  /*9540*/  LDL.LU R146, [R1+0x218] ;  /* 0x0002180001927983 */ /* 0x000f280000300800 */
[----:B------:R-:W4:Y:S04]  /*9550*/  LDL.LU R143, [R1+0x21c] ;  /* 0x00021c00018f7983 */ /* 0x000f280000300800 */
[----:B------:R-:W4:Y:S04]  /*9560*/  LDL.LU R141, [R1+0x220] ;  /* 0x00022000018d7983 */ /* 0x000f280000300800 */
[----:B------:R-:W4:Y:S04]  /*9570*/  LDL.LU R2, [R1+0x224] ;  /* 0x0002240001027983 */ /* 0x000f280000300800 */
[----:B------:R-:W4:Y:S04]  /*9580*/  LDL.LU R0, [R1+0x228] ;  /* 0x0002280001007983 */ /* 0x000f280000300800 */
[----:B------:R-:W4:Y:S04]  /*9590*/  LDL R130, [R1+0x1e0] ;  /* 0x0001e00001827983 */ /* 0x000f280000100800 */
[----:B------:R-:W4:Y:S04]  /*95a0*/  LDL R132, [R1+0x1e4] ;  /* 0x0001e40001847983 */ /* 0x000f280000100800 */
[----:B------:R-:W4:Y:S04]  /*95b0*/  LDL R134, [R1+0x1e8] ;  /* 0x0001e80001867983 */ /* 0x000f280000100800 */
[----:B------:R-:W4:Y:S04]  /*95c0*/  LDL R136, [R1+0x1ec] ;  /* 0x0001ec0001887983 */ /* 0x000f280000100800 */
[----:B------:R-:W4:Y:S04]  /*95d0*/  LDL R151, [R1+0x1f0] ;  /* 0x0001f00001977983 */ /* 0x000f280000100800 */
[----:B------:R-:W4:Y:S04]  /*95e0*/  LDL R149, [R1+0x1f4] ;  /* 0x0001f40001957983 */ /* 0x000f280000100800 */
[----:B------:R-:W4:Y:S04]  /*95f0*/  LDL R147, [R1+0x1f8] ;  /* 0x0001f80001937983 */ /* 0x000f280000100800 */
[----:B------:R-:W4:Y:S01]  /*9600*/  LDL R145, [R1+0x1fc] ;  /* 0x0001fc0001917983 */ /* 0x000f220000100800 */
[----:B------:R-:W-:-:S01]  /*9610*/  FADD R137, R138, R137 ;  /* 0x000000898a897221 */ /* 0x000fc20000000000 */
[----:B------:R-:W-:Y:S01]  /*9620*/  FADD R133, R135, R133 ;  /* 0x0000008587857221 */ /* 0x000fe20000000000 */
[----:B------:R-:W-:-:S01]  /*9630*/  FADD R3, R131, R3 ;  /* 0x0000000383037221 */ /* 0x000fc20000000000 */
[----:B--2---:R-:W-:-:S02]  /*9640*/  FADD R122, R121, R122 ;  /* 0x0000007a797a7221 */ /* 0x004fc40000000000 */
[----:B------:R-:W2:Y:S01]  /*9650*/  LDL.LU R121, [R1+0x4f8] ;  /* 0x0004f80001797983 */ /* 0x000ea20000300800 */
[----:B---3--:R-:W-:-:S03]  /*9660*/  FADD R124, R123, R124 ;  /* 0x0000007c7b7c7221 */ /* 0x008fc60000000000 */
[----:B------:R0:W-:Y:S01]  /*9670*/  STL [R1+0x204], R122 ;  /* 0x0002047a01007387 */ /* 0x0001e20000100800 */
[----:B----4-:R-:W-:-:S01]  /*9680*/  FADD R126, R125, R126 ;  /* 0x0000007e7d7e7221 */ /* 0x010fc20000000000 */
[----:B------:R-:W-:Y:S02]  /*9690*/  FADD R128, R127, R128 ;  /* 0x000000807f807221 */ /* 0x000fe40000000000 */
[----:B0-----:R-:W3:Y:S04]  /*96a0*/  LDL.LU R122, [R1+0x4f4] ;  /* 0x0004f400017a7983 */ /* 0x001ee80000300800 */
[----:B------:R-:W4:Y:S04]  /*96b0*/  LDL.LU R123, [R1+0x4f0] ;  /* 0x0004f000017b7983 */ /* 0x000f280000300800 */
[----:B------:R0:W-:Y:S01]  /*96c0*/  STL [R1+0x208], R124 ;  /* 0x0002087c01007387 */ /* 0x0001e20000100800 */
[----:B------:R-:W-:-:S01]  /*96d0*/  FADD R150, R129, R150 ;  /* 0x0000009681967221 */ /* 0x000fc20000000000 */
[----:B------:R-:W-:Y:S01]  /*96e0*/  FADD R146, R148, R146 ;  /* 0x0000009294927221 */ /* 0x000fe20000000000 */
[----:B------:R-:W-:-:S01]  /*96f0*/  FADD R143, R144, R143 ;  /* 0x0000008f908f7221 */ /* 0x000fc20000000000 */
[----:B------:R-:W-:Y:S01]  /*9700*/  FADD R141, R142, R141 ;  /* 0x0000008d8e8d7221 */ /* 0x000fe20000000000 */
[----:B0-----:R-:W4:Y:S04]  /*9710*/  LDL.LU R124, [R1+0x4ec] ;  /* 0x0004ec00017c7983 */ /* 0x001f280000300800 */
[----:B------:R-:W4:Y:S04]  /*9720*/  LDL.LU R125, [R1+0x4e8] ;  /* 0x0004e800017d7983 */ /* 0x000f280000300800 */
[----:B------:R0:W-:Y:S01]  /*9730*/  STL [R1+0x20c], R126 ;  /* 0x00020c7e01007387 */ /* 0x0001e20000100800 */
[----:B------:R-:W-:-:S01]  /*9740*/  FADD R2, R140, R2 ;  /* 0x000000028c027221 */ /* 0x000fc20000000000 */
[----:B------:R-:W-:-:S02]  /*9750*/  FADD R0, R139, R0 ;  /* 0x000000008b007221 */ /* 0x000fc40000000000 */
[----:B0-----:R-:W4:Y:S04]  /*9760*/  LDL.LU R126, [R1+0x4e4] ;  /* 0x0004e400017e7983 */ /* 0x001f280000300800 */
[----:B------:R-:W4:Y:S04]  /*9770*/  LDL.LU R127, [R1+0x4e0] ;  /* 0x0004e000017f7983 */ /* 0x000f280000300800 */
[----:B------:R0:W-:Y:S04]  /*9780*/  STL [R1+0x210], R128 ;  /* 0x0002108001007387 */ /* 0x0001e80000100800 */
[----:B0-----:R-:W4:Y:S04]  /*9790*/  LDL.LU R128, [R1+0x4dc] ;  /* 0x0004dc0001807983 */ /* 0x001f280000300800 */
[----:B------:R-:W4:Y:S04]  /*97a0*/  LDL.LU R129, [R1+0x4d8] ;  /* 0x0004d80001817983 */ /* 0x000f280000300800 */
[----:B------:R-:W-:Y:S04]  /*97b0*/  STL [R1+0x214], R150 ;  /* 0x0002149601007387 */ /* 0x000fe80000100800 */
[----:B------:R-:W-:Y:S04]  /*97c0*/  STL [R1+0x218], R146 ;  /* 0x0002189201007387 */ /* 0x000fe80000100800 */
[----:B------:R-:W-:Y:S04]  /*97d0*/  STL [R1+0x21c], R143 ;  /* 0x00021c8f01007387 */ /* 0x000fe80000100800 */
[----:B------:R-:W-:Y:S04]  /*97e0*/  STL [R1+0x220], R141 ;  /* 0x0002208d01007387 */ /* 0x000fe80000100800 */
[----:B------:R-:W-:Y:S04]  /*97f0*/  STL [R1+0x224], R2 ;  /* 0x0002240201007387 */ /* 0x000fe80000100800 */
[----:B------:R-:W-:Y:S04]  /*9800*/  STL [R1+0x228], R0 ;  /* 0x0002280001007387 */ /* 0x000fe80000100800 */
[----:B------:R-:W2:Y:S04]  /*9810*/  LDL.LU R131, [R1+0x238] ;  /* 0x0002380001837983 */ /* 0x000ea80000300800 */
[----:B------:R-:W-:Y:S04]  /*9820*/  STL [R1+0x22c], R137 ;  /* 0x00022c8901007387 */ /* 0x000fe80000100800 */
[----:B------:R0:W-:Y:S04]  /*9830*/  STL [R1+0x230], R133 ;  /* 0x0002308501007387 */ /* 0x0001e80000100800 */
[----:B0-----:R-:W3:Y:S04]  /*9840*/  LDL.LU R133, [R1+0x23c] ;  /* 0x00023c0001857983 */ /* 0x001ee80000300800 */
[----:B------:R-:W4:Y:S04]  /*9850*/  LDL.LU R135, [R1+0x240] ;  /* 0x0002400001877983 */ /* 0x000f280000300800 */
[----:B------:R0:W-:Y:S04]  /*9860*/  STL [R1+0x234], R3 ;  /* 0x0002340301007387 */ /* 0x0001e80000100800 */
        /* <DEDUP_REMOVED lines=11> */
[----:B0-----:R-:W4:Y:S04]  /*9920*/  LDL.LU R3, [R1+0x270] ;  /* 0x0002700001037983 */ /* 0x001f280000300800 */
[----:B------:R-:W4:Y:S04]  /*9930*/  LDL.LU R2, [R1+0x274] ;  /* 0x0002740001027983 */ /* 0x000f280000300800 */
[----:B------:R-:W4:Y:S01]  /*9940*/  LDL.LU R0, [R1+0x278] ;  /* 0x0002780001007983 */ /* 0x000f220000300800 */
[----:B--2---:R-:W-:-:S03]  /*9950*/  FADD R131, R130, R131 ;  /* 0x0000008382837221 */ /* 0x004fc60000000000 */
[----:B------:R-:W2:Y:S04]  /*9960*/  LDL.LU R130, [R1+0x4d4] ;  /* 0x0004d40001827983 */ /* 0x000ea80000300800 */
[----:B------:R0:W-:Y:S04]  /*9970*/  STL [R1+0x238], R131 ;  /* 0x0002388301007387 */ /* 0x0001e80000100800 */
[----:B0-----:R-:W2:Y:S01]  /*9980*/  LDL.LU R131, [R1+0x4d0] ;  /* 0x0004d00001837983 */ /* 0x001ea20000300800 */
[----:B---3--:R-:W-:-:S03]  /*9990*/  FADD R133, R132, R133 ;  /* 0x0000008584857221 */ /* 0x008fc60000000000 */
[----:B------:R-:W3:Y:S01]  /*99a0*/  LDL.LU R132, [R1+0x4cc] ;  /* 0x0004cc0001847983 */ /* 0x000ee20000300800 */
[----:B----4-:R-:W-:-:S03]  /*99b0*/  FADD R135, R134, R135 ;  /* 0x0000008786877221 */ /* 0x010fc60000000000 */
[----:B------:R0:W-:Y:S01]  /*99c0*/  STL [R1+0x23c], R133 ;  /* 0x00023c8501007387 */ /* 0x0001e20000100800 */
[----:B------:R-:W-:-:S03]  /*99d0*/  FADD R137, R136, R137 ;  /* 0x0000008988897221 */ /* 0x000fc60000000000 */
[----:B0-----:R-:W4:Y:S01]  /*99e0*/  LDL.LU R133, [R1+0x4c8] ;  /* 0x0004c80001857983 */ /* 0x001f220000300800 */
[----:B------:R-:W-:-:S03]  /*99f0*/  FADD R150, R151, R150 ;  /* 0x0000009697967221 */ /* 0x000fc60000000000 */
[----:B------:R-:W4:Y:S01]  /*9a00*/  LDL.LU R134, [R1+0x4c4] ;  /* 0x0004c40001867983 */ /* 0x000f220000300800 */
[----:B------:R-:W-:-:S03]  /*9a10*/  FADD R148, R149, R148 ;  /* 0x0000009495947221 */ /* 0x000fc60000000000 */
[----:B------:R0:W-:Y:S01]  /*9a20*/  STL [R1+0x240], R135 ;  /* 0x0002408701007387 */ /* 0x0001e20000100800 */
[----:B------:R-:W-:-:S01]  /*9a30*/  FADD R146, R147, R146 ;  /* 0x0000009293927221 */ /* 0x000fc20000000000 */
[----:B------:R-:W-:Y:S02]  /*9a40*/  FADD R144, R145, R144 ;  /* 0x0000009091907221 */ /* 0x000fe40000000000 */
[----:B0-----:R-:W4:Y:S01]  /*9a50*/  LDL.LU R135, [R1+0x4c0] ;  /* 0x0004c00001877983 */ /* 0x001f220000300800 */
[----:B------:R-:W-:-:S03]  /*9a60*/  FADD R143, R24, R143 ;  /* 0x0000008f188f7221 */ /* 0x000fc60000000000 */
[----:B------:R-:W4:Y:S01]  /*9a70*/  LDL.LU R136, [R1+0x4bc] ;  /* 0x0004bc0001887983 */ /* 0x000f220000300800 */
[----:B------:R-:W-:-:S03]  /*9a80*/  FADD R142, R25, R142 ;  /* 0x0000008e198e7221 */ /* 0x000fc60000000000 */
[----:B------:R0:W-:Y:S01]  /*9a90*/  STL [R1+0x244], R137 ;  /* 0x0002448901007387 */ /* 0x0001e20000100800 */
[----:B------:R-:W-:-:S01]  /*9aa0*/  FADD R141, R26, R141 ;  /* 0x0000008d1a8d7221 */ /* 0x000fc20000000000 */
[----:B------:R-:W-:Y:S01]  /*9ab0*/  FADD R140, R27, R140 ;  /* 0x0000008c1b8c7221 */ /* 0x000fe20000000000 */
[----:B------:R-:W-:-:S01]  /*9ac0*/  FADD R139, R28, R139 ;  /* 0x0000008b1c8b7221 */ /* 0x000fc20000000000 */
[----:B0-----:R-:W4:Y:S04]  /*9ad0*/  LDL.LU R137, [R1+0x4b8] ;  /* 0x0004b80001897983 */ /* 0x001f280000300800 */
[----:B------:R0:W-:Y:S01]  /*9ae0*/  STL [R1+0x248], R150 ;  /* 0x0002489601007387 */ /* 0x0001e20000100800 */
[----:B------:R-:W-:-:S03]  /*9af0*/  FADD R138, R29, R138 ;  /* 0x0000008a1d8a7221 */ /* 0x000fc60000000000 */
[----:B------:R1:W-:Y:S04]  /*9b00*/  STL [R1+0x24c], R148 ;  /* 0x00024c9401007387 */ /* 0x0003e80000100800 */
        /* <DEDUP_REMOVED lines=9> */
[----:B------:R1:W-:Y:S04]  /*9ba0*/  STL [R1+0x268], R139 ;  /* 0x0002688b01007387 */ /* 0x0003e80000100800 */
[----:B------:R1:W-:Y:S04]  /*9bb0*/  STL [R1+0x26c], R138 ;  /* 0x00026c8a01007387 */ /* 0x0003e80000100800 */
[----:B------:R-:W2:Y:S04]  /*9bc0*/  LDL.LU R151, [R1+0x27c] ;  /* 0x00027c0001977983 */ /* 0x000ea80000300800 */
[----:B------:R1:W-:Y:S04]  /*9bd0*/  STL [R1+0x270], R3 ;  /* 0x0002700301007387 */ /* 0x0003e80000100800 */
[----:B0-----:R-:W3:Y:S04]  /*9be0*/  LDL.LU R150, [R1+0x280] ;  /* 0x0002800001967983 */ /* 0x001ee80000300800 */
[----:B------:R0:W-:Y:S04]  /*9bf0*/  STL [R1+0x274], R2 ;  /* 0x0002740201007387 */ /* 0x0001e80000100800 */
[----:B------:R-:W4:Y:S04]  /*9c00*/  LDL.LU R149, [R1+0x284] ;  /* 0x0002840001957983 */ /* 0x000f280000300800 */
[----:B------:R0:W-:Y:S04]  /*9c10*/  STL [R1+0x278], R0 ;  /* 0x0002780001007387 */ /* 0x0001e80000100800 */
[----:B-1----:R-:W4:Y:S04]  /*9c20*/  LDL.LU R148, [R1+0x288] ;  /* 0x0002880001947983 */ /* 0x002f280000300800 */
        /* <DEDUP_REMOVED lines=12> */
[----:B------:R-:W4:Y:S01]  /*9cf0*/  LDL.LU R0, [R1+0x2bc] ;  /* 0x0002bc0001007983 */ /* 0x000f220000300800 */
[----:B--2---:R-:W-:-:S01]  /*9d00*/  FADD R151, R33, R151 ;  /* 0x0000009721977221 */ /* 0x004fc20000000000 */
[----:B---3--:R-:W-:-:S04]  /*9d10*/  FADD R150, R34, R150 ;  /* 0x0000009622967221 */ /* 0x008fc80000000000 */
[----:B------:R0:W-:Y:S01]  /*9d20*/  STL [R1+0x27c], R151 ;  /* 0x00027c9701007387 */ /* 0x0001e20000100800 */
[----:B----4-:R-:W-:-:S03]  /*9d30*/  FADD R149, R35, R149 ;  /* 0x0000009523957221 */ /* 0x010fc60000000000 */
[----:B------:R1:W-:Y:S01]  /*9d40*/  STL [R1+0x280], R150 ;  /* 0x0002809601007387 */ /* 0x0003e20000100800 */
[----:B------:R-:W-:-:S03]  /*9d50*/  FADD R148, R36, R148 ;  /* 0x0000009424947221 */ /* 0x000fc60000000000 */
        /* <DEDUP_REMOVED lines=24> */
[----:B0-----:R-:W4:Y:S01]  /*9ee0*/  LDL.LU R151, [R1+0x2c0] ;  /* 0x0002c00001977983 */ /* 0x001f220000300800 */
[----:B------:R-:W-:-:S03]  /*9ef0*/  FADD R0, R49, R0 ;  /* 0x0000000031007221 */ /* 0x000fc60000000000 */
[----:B------:R0:W-:Y:S04]  /*9f00*/  STL [R1+0x2b4], R3 ;  /* 0x0002b40301007387 */ /* 0x0001e80000100800 */
[----:B-1----:R-:W4:Y:S04]  /*9f10*/  LDL.LU R150, [R1+0x2c4] ;  /* 0x0002c40001967983 */ /* 0x002f280000300800 */
[----:B------:R1:W-:Y:S04]  /*9f20*/  STL [R1+0x2b8], R2 ;  /* 0x0002b80201007387 */ /* 0x0003e80000100800 */
[----:B--2---:R-:W2:Y:S04]  /*9f30*/  LDL.LU R149, [R1+0x2c8] ;  /* 0x0002c80001957983 */ /* 0x004ea80000300800 */
[----:B------:R1:W-:Y:S04]  /*9f40*/  STL [R1+0x2bc], R0 ;  /* 0x0002bc0001007387 */ /* 0x0003e80000100800 */
[----:B---3--:R-:W3:Y:S04]  /*9f50*/  LDL.LU R148, [R1+0x2cc] ;  /* 0x0002cc0001947983 */ /* 0x008ee80000300800 */
[----:B----4-:R-:W4:Y:S04]  /*9f60*/  LDL.LU R147, [R1+0x2d0] ;  /* 0x0002d00001937983 */ /* 0x010f280000300800 */
        /* <DEDUP_REMOVED lines=10> */
[----:B-1----:R-:W4:Y:S04]  /*a010*/  LDL.LU R2, [R1+0x2fc] ;  /* 0x0002fc0001027983 */ /* 0x002f280000300800 */
[----:B------:R-:W4:Y:S01]  /*a020*/  LDL.LU R0, [R1+0x300] ;  /* 0x0003000001007983 */ /* 0x000f220000300800 */
[----:B------:R-:W-:-:S01]  /*a030*/  FADD R151, R50, R151 ;  /* 0x0000009732977221 */ /* 0x000fc20000000000 */
[----:B------:R-:W-:-:S04]  /*a040*/  FADD R150, R51, R150 ;  /* 0x0000009633967221 */ /* 0x000fc80000000000 */
[----:B------:R0:W-:Y:S01]  /*a050*/  STL [R1+0x2c0], R151 ;  /* 0x0002c09701007387 */ /* 0x0001e20000100800 */
[----:B--2---:R-:W-:-:S03]  /*a060*/  FADD R149, R52, R149 ;  /* 0x0000009534957221 */ /* 0x004fc60000000000 */
[----:B------:R1:W-:Y:S01]  /*a070*/  STL [R1+0x2c4], R150 ;  /* 0x0002c49601007387 */ /* 0x0003e20000100800 */
[----:B---3--:R-:W-:-:S03]  /*a080*/  FADD R148, R53, R148 ;  /* 0x0000009435947221 */ /* 0x008fc60000000000 */
        /* <DEDUP_REMOVED lines=200> */
[----:B------:R-:W-:Y:S01]  /*ad10*/  STL [R1+0x3d0], R151 ;  /* 0x0003d09701007387 */ /* 0x000fe20000100800 */
[----:B--2---:R-:W-:-:S03]  /*ad20*/  FADD R149, R120, R149 ;  /* 0x0000009578957221 */ /* 0x004fc60000000000 */
[----:B------:R-:W-:Y:S01]  /*ad30*/  STL [R1+0x3d4], R150 ;  /* 0x0003d49601007387 */ /* 0x000fe20000100800 */
[----:B---3--:R-:W-:-:S03]  /*ad40*/  FADD R148, R121, R148 ;  /* 0x0000009479947221 */ /* 0x008fc60000000000 */
[----:B------:R-:W-:Y:S01]  /*ad50*/  STL [R1+0x3d8], R149 ;  /* 0x0003d89501007387 */ /* 0x000fe20000100800 */
[----:B----4-:R-:W-:-:S03]  /*ad60*/  FADD R147, R122, R147 ;  /* 0x000000937a937221 */ /* 0x010fc60000000000 */
[----:B------:R-:W-:Y:S01]  /*ad70*/  STL [R1+0x3dc], R148 ;  /* 0x0003dc9401007387 */ /* 0x000fe20000100800 */
[----:B------:R-:W-:-:S03]  /*ad80*/  FADD R146, R123, R146 ;  /* 0x000000927b927221 */ /* 0x000fc60000000000 */
        /* <DEDUP_REMOVED lines=18> */
[----:B------:R0:W-:Y:S04]  /*aeb0*/  STL [R1+0x404], R138 ;  /* 0x0004048a01007387 */ /* 0x0001e80000100800 */
[----:B0-----:R-:W2:Y:S04]  /*aec0*/  LDL.LU R138, [R1+0x414] ;  /* 0x00041400018a7983 */ /* 0x001ea80000300800 */
[----:B------:R-:W-:Y:S04]  /*aed0*/  STL [R1+0x408], R3 ;  /* 0x0004080301007387 */ /* 0x000fe80000100800 */
[----:B------:R-:W3:Y:S01]  /*aee0*/  LDL.LU R139, [R1+0x418] ;  /* 0x00041800018b7983 */ /* 0x000ee20000300800 */
[----:B------:R-:W-:-:S01]  /*aef0*/  FADD R2, R133, R2 ;  /* 0x0000000285027221 */ /* 0x000fc20000000000 */
[----:B------:R-:W-:-:S04]  /*af00*/  FADD R0, R134, R0 ;  /* 0x0000000086007221 */ /* 0x000fc80000000000 */
[----:B------:R0:W-:Y:S04]  /*af10*/  STL [R1+0x40c], R2 ;  /* 0x00040c0201007387 */ /* 0x0001e80000100800 */
        /* <DEDUP_REMOVED lines=16> */
[----:B--2---:R-:W-:-:S05]  /*b020*/  FADD R138, R135, R138 ;  /* 0x0000008a878a7221 */ /* 0x004fca0000000000 */
[----:B------:R0:W-:Y:S01]  /*b030*/  STL [R1+0x414], R138 ;  /* 0x0004148a01007387 */ /* 0x0001e20000100800 */
[----:B---3--:R-:W-:-:S03]  /*b040*/  FADD R139, R136, R139 ;  /* 0x0000008b888b7221 */ /* 0x008fc60000000000 */
[----:B0-----:R-:W2:Y:S04]  /*b050*/  LDL.LU R138, [R1+0x4b4] ;  /* 0x0004b400018a7983 */ /* 0x001ea80000300800 */
[----:B------:R0:W-:Y:S04]  /*b060*/  STL [R1+0x418], R139 ;  /* 0x0004188b01007387 */ /* 0x0001e80000100800 */
[----:B0-----:R-:W3:Y:S01]  /*b070*/  LDL.LU R139, [R1+0x4b0] ;  /* 0x0004b000018b7983 */ /* 0x001ee20000300800 */
[----:B----4-:R-:W-:-:S05]  /*b080*/  FADD R140, R137, R140 ;  /* 0x0000008c898c7221 */ /* 0x010fca0000000000 */
[----:B------:R0:W-:Y:S04]  /*b090*/  STL [R1+0x41c], R140 ;  /* 0x00041c8c01007387 */ /* 0x0001e80000100800 */
[----:B0-----:R-:W4:Y:S01]  /*b0a0*/  LDL.LU R140, [R1+0x4ac] ;  /* 0x0004ac00018c7983 */ /* 0x001f220000300800 */
        /* <DEDUP_REMOVED lines=35> */
[----:B0-----:R0:W5:Y:S01]  /*b2e0*/  LDL.LU R2, [R1+0x47c] ;  /* 0x00047c0001027983 */ /* 0x0011620000300800 */
[----:B------:R-:W-:Y:S01]  /*b2f0*/  UMOV UR6, URZ ;  /* 0x0000003f00067c82 */ /* 0x000fe20008000000 */
[----:B--2---:R-:W-:-:S05]  /*b300*/  FADD R0, R150, R0 ;  /* 0x0000000096007221 */ /* 0x004fca0000000000 */
[----:B------:R1:W-:Y:S01]  /*b310*/  STL [R1+0x450], R0 ;  /* 0x0004500001007387 */ /* 0x0003e20000100800 */
[----:B---3--:R-:W-:-:S03]  /*b320*/  FADD R3, R3, R151 ;  /* 0x0000009703037221 */ /* 0x008fc60000000000 */
[----:B-1----:R0:W5:Y:S04]  /*b330*/  LDL.LU R0, [R1+0x478] ;  /* 0x0004780001007983 */ /* 0x0021680000300800 */
[----:B------:R0:W-:Y:S02]  /*b340*/  STL [R1+0x454], R3 ;  /* 0x0004540301007387 */ /* 0x0001e40000100800 */
.L_x_29:
[----:B------:R-:W-:Y:S05]  /*b350*/  @!P1 BRA `(.L_x_30) ;  /* 0x0000000000049947 */ /* 0x000fea0003800000 */
[----:B------:R-:W-:Y:S01]  /*b360*/  BPT.TRAP 0x1 ;  /* 0x000000040000795c */ /* 0x000fe20000300000 */
.L_x_30:
[----:B0-----:R-:W4:Y:S04]  /*b370*/  LDL R3, [R1+0x458] ;  /* 0x0004580001037983 */ /* 0x001f280000100800 */
[----:B-----5:R0:W-:Y:S04]  /*b380*/  STL [R1+0x478], R0 ;  /* 0x0004780001007387 */ /* 0x0201e80000100800 */
[----:B0-----:R-:W2:Y:S01]  /*b390*/  LDL R0, [R1+0x45c] ;  /* 0x00045c0001007983 */ /* 0x001ea20000100800 */
[----:B----4-:R-:W-:Y:S01]  /*b3a0*/  ISETP.NE.AND P0, PT, R3, RZ, PT ;  /* 0x000000ff0300720c */ /* 0x010fe20003f05270 */
[----:B------:R-:W-:-:S12]  /*b3b0*/  IMAD.U32 R3, RZ, RZ, UR25 ;  /* 0x00000019ff037e24 */ /* 0x000fd8000f8e00ff */
[----:B------:R-:W-:-:S05]  /*b3c0*/  @P0 LEA R3, R3, UR11, 0x3 ;  /* 0x0000000b03030c11 */ /* 0x000fca000f8e18ff */
[----:B------:R-:W-:-:S05]  /*b3d0*/  @P0 VIADD R3, R3, 0x70 ;  /* 0x0000007003030836 */ /* 0x000fca0000000000 */
[----:B--2---:R-:W-:Y:S02]  /*b3e0*/  @P0 PRMT R3, R0, 0x654, R3 ;  /* 0x0000065400030816 */ /* 0x004fe40000000003 */
[----:B------:R0:W5:Y:S01]  /*b3f0*/  LDL.LU R0, [R1+0x478] ;  /* 0x0004780001007983 */ /* 0x0001620000300800 */
[----:B------:R-:W-:Y:S01]  /*b400*/  UISETP.GT.U32.AND UP0, UPT, UR13, 0x1, UPT ;  /* 0x000000010d00788c */ /* 0x000fe2000bf04070 */
[----:B------:R0:W-:Y:S05]  /*b410*/  @P0 SYNCS.ARRIVE.TRANS64.RED.A1T0 RZ, [R3+URZ], RZ ;  /* 0x000000ff03ff09a7 */ /* 0x0001ea000810043f */
[----:B------:R-:W-:-:S13]  /*b420*/  PLOP3.LUT P0, PT, PT, PT, UP0, 0x80, 0x0 ;  /* 0x000000000000781c */ /* 0x000fda0003f0f008 */
[----:B0-----:R-:W-:Y:S05]  /*b430*/  @P0 BRA `(.L_x_31) ;  /* 0x0000000000040947 */ /* 0x001fea0003800000 */
[----:B------:R-:W-:Y:S01]  /*b440*/  BPT.TRAP 0x1 ;  /* 0x000000040000795c */ /* 0x000fe20000300000 */
.L_x_31:
[----:B------:R-:W-:Y:S01]  /*b450*/  UIADD3 UR14, UR14, 0x1, URZ ;  /* 0x000000010e0e7890 */ /* 0x000fe2000fffe03f */
[C---:B------:R-:W-:Y:S01]  /*b460*/  ISETP.GT.AND P0, PT, R2.reuse, 0x1, PT ;  /* 0x000000010200780c */ /* 0x040fe20003f04270 */
[----:B------:R-:W-:Y:S01]  /*b470*/  UIADD3 UR25, UR25, 0x1, URZ ;  /* 0x0000000119197890 */ /* 0x000fe2000fffe03f */
[----:B------:R-:W-:Y:S01]  /*b480*/  VIADD R2, R2, 0xffffffff ;  /* 0xffffffff02027836 */ /* 0x000fe20000000000 */
[----:B------:R-:W-:Y:S02]  /*b490*/  UISETP.NE.AND UP0, UPT, UR14, 0xe, UPT ;  /* 0x0000000e0e00788c */ /* 0x000fe4000bf05270 */
[----:B------:R-:W-:Y:S02]  /*b4a0*/  UISETP.NE.AND UP1, UPT, UR25, 0xe, UPT ;  /* 0x0000000e1900788c */ /* 0x000fe4000bf25270 */
[----:B------:R-:W-:Y:S02]  /*b4b0*/  USEL UR8, URZ, 0x1, UP0 ;  /* 0x000000013f087887 */ /* 0x000fe40008000000 */
[----:B------:R-:W-:-:S02]  /*b4c0*/  USEL UR14, UR14, URZ, UP0 ;  /* 0x0000003f0e0e7287 */ /* 0x000fc40008000000 */
[----:B------:R-:W-:Y:S02]  /*b4d0*/  USEL UR25, UR25, URZ, UP1 ;  /* 0x0000003f19197287 */ /* 0x000fe40008800000 */
[----:B-----5:R-:W-:Y:S01]  /*b4e0*/  LOP3.LUT R0, R0, UR8, RZ, 0x3c, !PT ;  /* 0x0000000800007c12 */ /* 0x020fe2000f8e3cff */
[----:B------:R-:W-:Y:S01]  /*b4f0*/  UMOV UR8, 0x1 ;  /* 0x0000000100087882 */ /* 0x000fe20000000000 */
[----:B------:R-:W-:Y:S08]  /*b500*/  @P0 BRA `(.L_x_32) ;  /* 0xffffffb000600947 */ /* 0x000ff0000383ffff */
.L_x_24:
[----:B------:R-:W-:-:S04]  /*b510*/  UISETP.NE.AND UP0, UPT, UR6, URZ, UPT ;  /* 0x0000003f0600728c */ /* 0x000fc8000bf05270 */
[----:B------:R-:W-:-:S06]  /*b520*/  USEL UR6, URZ, 0x1, !UP0 ;  /* 0x000000013f067887 */ /* 0x000fcc000c000000 */
[----:B------:R-:W-:-:S13]  /*b530*/  ISETP.NE.AND P0, PT, RZ, UR6, PT ;  /* 0x00000006ff007c0c */ /* 0x000fda000bf05270 */
[----:B------:R-:W-:Y:S05]  /*b540*/  @!P0 BRA `(.L_x_33) ;  /* 0x0000003800188947 */ /* 0x000fea0003800000 */
[----:B------:R0:W-:Y:S04]  /*b550*/  STL [R1+0x628], R43 ;  /* 0x0006282b01007387 */ /* 0x0001e80000100800 */
[----:B0-----:R-:W4:Y:S04]  /*b560*/  LDL.LU R43, [R1] ;  /* 0x00000000012b7983 */ /* 0x001f280000300800 */
[----:B------:R0:W-:Y:S04]  /*b570*/  STL [R1+0x624], R44 ;  /* 0x0006242c01007387 */ /* 0x0001e80000100800 */
[----:B0-----:R-:W5:Y:S04]  /*b580*/  LDL.LU R44, [R1+0x4] ;  /* 0x00000400012c7983 */ /* 0x001f680000300800 */
[----:B------:R0:W-:Y:S04]  /*b590*/  STL [R1+0x620], R45 ;  /* 0x0006202d01007387 */ /* 0x0001e80000100800 */
[----:B0-----:R-:W2:Y:S04]  /*b5a0*/  LDL.LU R45, [R1+0x8] ;  /* 0x00000800012d7983 */ /* 0x001ea80000300800 */
[----:B------:R0:W-:Y:S04]  /*b5b0*/  STL [R1+0x61c], R46 ;  /* 0x00061c2e01007387 */ /* 0x0001e80000100800 */
[----:B0-----:R-:W3:Y:S04]  /*b5c0*/  LDL.LU R46, [R1+0xc] ;  /* 0x00000c00012e7983 */ /* 0x001ee80000300800 */
        /* <DEDUP_REMOVED lines=140> */
[----:B------:R-:W3:Y:S04]  /*be90*/  LDL.LU R0, [R1+0x204] ;  /* 0x0002040001007983 */ /* 0x000ee80000300800 */
[----:B------:R-:W3:Y:S04]  /*bea0*/  LDL.LU R2, [R1+0x1b0] ;  /* 0x0001b00001027983 */ /* 0x000ee80000300800 */
[----:B------:R-:W3:Y:S04]  /*beb0*/  LDL.LU R3, [R1+0x208] ;  /* 0x0002080001037983 */ /* 0x000ee80000300800 */
        /* <DEDUP_REMOVED lines=65> */
[----:B0-----:R-:W3:Y:S01]  /*c2d0*/  LDL.LU R149, [R1+0x130] ;  /* 0x0001300001957983 */ /* 0x001ee20000300800 */
[----:B----4-:R-:W-:-:S03]  /*c2e0*/  FADD R4, R43, R4 ;  /* 0x000000042b047221 */ /* 0x010fc60000000000 */
[----:B------:R0:W-:Y:S01]  /*c2f0*/  STL [R1+0x47c], R150 ;  /* 0x00047c9601007387 */ /* 0x0001e20000100800 */
[----:B-----5:R-:W-:Y:S01]  /*c300*/  FADD R5, R44, R5 ;  /* 0x000000052c057221 */ /* 0x020fe20000000000 */
[----:B--2---:R-:W-:Y:S01]  /*c310*/  FADD R6, R45, R6 ;  /* 0x000000062d067221 */ /* 0x004fe20000000000 */
[----:B---3--:R-:W-:Y:S01]  /*c320*/  FADD R7, R46, R7 ;  /* 0x000000072e077221 */ /* 0x008fe20000000000 */
[----:B------:R-:W-:Y:S01]  /*c330*/  FADD R8, R47, R8 ;  /* 0x000000082f087221 */ /* 0x000fe20000000000 */
[----:B0-----:R-:W2:Y:S04]  /*c340*/  LDL.LU R150, [R1+0x12c] ;  /* 0x00012c0001967983 */ /* 0x001ea80000300800 */
[----:B------:R0:W-:Y:S01]  /*c350*/  STL [R1+0x478], R151 ;  /* 0x0004789701007387 */ /* 0x0001e20000100800 */
[----:B------:R-:W-:Y:S01]  /*c360*/  FADD R9, R48, R9 ;  /* 0x0000000930097221 */ /* 0x000fe20000000000 */
[----:B------:R-:W-:Y:S01]  /*c370*/  FADD R10, R49, R10 ;  /* 0x0000000a310a7221 */ /* 0x000fe20000000000 */
[----:B------:R-:W-:Y:S01]  /*c380*/  FADD R11, R50, R11 ;  /* 0x0000000b320b7221 */ /* 0x000fe20000000000 */
[----:B0-----:R-:W3:Y:S04]  /*c390*/  LDL.LU R151, [R1+0x128] ;  /* 0x0001280001977983 */ /* 0x001ee80000300800 */
[----:B------:R-:W4:Y:S04]  /*c3a0*/  LDL.LU R43, [R1+0x628] ;  /* 0x00062800012b7983 */ /* 0x000f280000300800 */
[----:B------:R-:W5:Y:S04]  /*c3b0*/  LDL.LU R44, [R1+0x624] ;  /* 0x00062400012c7983 */ /* 0x000f680000300800 */
[----:B------:R-:W4:Y:S04]  /*c3c0*/  LDL.LU R45, [R1+0x620] ;  /* 0x00062000012d7983 */ /* 0x000f280000300800 */
[----:B------:R-:W5:Y:S01]  /*c3d0*/  LDL.LU R46, [R1+0x61c] ;  /* 0x00061c00012e7983 */ /* 0x000f620000300800 */
[----:B------:R-:W-:-:S03]  /*c3e0*/  FADD R12, R51, R12 ;  /* 0x0000000c330c7221 */ /* 0x000fc60000000000 */
[----:B------:R-:W4:Y:S01]  /*c3f0*/  LDL.LU R47, [R1+0x618] ;  /* 0x00061800012f7983 */ /* 0x000f220000300800 */
[----:B------:R-:W-:-:S03]  /*c400*/  FADD R13, R52, R13 ;  /* 0x0000000d340d7221 */ /* 0x000fc60000000000 */
        /* <DEDUP_REMOVED lines=134> */
[----:B------:R-:W4:Y:S04]  /*cc70*/  LDL.LU R115, [R1+0x508] ;  /* 0x0005080001737983 */ /* 0x000f280000300800 */
[----:B------:R-:W4:Y:S01]  /*cc80*/  LDL.LU R116, [R1+0x504] ;  /* 0x0005040001747983 */ /* 0x000f220000300800 */
[----:B------:R-:W-:Y:S01]  /*cc90*/  FADD R3, R2, R3 ;  /* 0x0000000302037221 */ /* 0x000fe20000000000 */
[----:B------:R-:W-:Y:S01]  /*cca0*/  FADD R237, R120, R237 ;  /* 0x000000ed78ed7221 */ /* 0x000fe20000000000 */
[----:B------:R-:W-:Y:S01]  /*ccb0*/  FADD R236, R121, R236 ;  /* 0x000000ec79ec7221 */ /* 0x000fe20000000000 */
[----:B------:R-:W5:Y:S01]  /*ccc0*/  LDL.LU R117, [R1+0x1b4] ;  /* 0x0001b40001757983 */ /* 0x000f620000300800 */
[----:B------:R-:W-:Y:S01]  /*ccd0*/  FADD R235, R122, R235 ;  /* 0x000000eb7aeb7221 */ /* 0x000fe20000000000 */
[----:B------:R-:W-:Y:S01]  /*cce0*/  FADD R234, R123, R234 ;  /* 0x000000ea7bea7221 */ /* 0x000fe20000000000 */
[----:B------:R-:W-:Y:S01]  /*ccf0*/  FADD R233, R124, R233 ;  /* 0x000000e97ce97221 */ /* 0x000fe20000000000 */
[----:B------:R0:W-:Y:S01]  /*cd00*/  STL [R1+0x200], R118 ;  /* 0x0002007601007387 */ /* 0x0001e20000100800 */
        /* <DEDUP_REMOVED lines=11> */
[----:B0-----:R-:W4:Y:S01]  /*cdc0*/  LDL.LU R118, [R1+0x1b8] ;  /* 0x0001b80001767983 */ /* 0x001f220000300800 */
[----:B------:R-:W-:Y:S01]  /*cdd0*/  FADD R217, R140, R217 ;  /* 0x000000d98cd97221 */ /* 0x000fe20000000000 */
[----:B------:R-:W-:Y:S01]  /*cde0*/  FADD R223, R134, R223 ;  /* 0x000000df86df7221 */ /* 0x000fe20000000000 */
[----:B------:R-:W-:Y:S01]  /*cdf0*/  FADD R216, R141, R216 ;  /* 0x000000d88dd87221 */ /* 0x000fe20000000000 */
[----:B------:R0:W-:Y:S01]  /*ce00*/  STL [R1+0x208], R3 ;  /* 0x0002080301007387 */ /* 0x0001e20000100800 */
[----:B------:R-:W-:Y:S01]  /*ce10*/  FADD R222, R135, R222 ;  /* 0x000000de87de7221 */ /* 0x000fe20000000000 */
[----:B------:R-:W-:Y:S01]  /*ce20*/  FADD R215, R142, R215 ;  /* 0x000000d78ed77221 */ /* 0x000fe20000000000 */
[----:B------:R-:W-:Y:S01]  /*ce30*/  FADD R221, R136, R221 ;  /* 0x000000dd88dd7221 */ /* 0x000fe20000000000 */
[----:B-1----:R-:W4:Y:S01]  /*ce40*/  LDL.LU R0, [R1+0x210] ;  /* 0x0002100001007983 */ /* 0x002f220000300800 */
[----:B------:R-:W-:Y:S01]  /*ce50*/  FADD R214, R143, R214 ;  /* 0x000000d68fd67221 */ /* 0x000fe20000000000 */
[----:B------:R-:W-:Y:S01]  /*ce60*/  FADD R220, R137, R220 ;  /* 0x000000dc89dc7221 */ /* 0x000fe20000000000 */
[----:B------:R-:W-:Y:S01]  /*ce70*/  FADD R213, R144, R213 ;  /* 0x000000d590d57221 */ /* 0x000fe20000000000 */
[----:B------:R-:W4:Y:S01]  /*ce80*/  LDL.LU R119, [R1+0x1bc] ;  /* 0x0001bc0001777983 */ /* 0x000f220000300800 */
[----:B------:R-:W-:Y:S01]  /*ce90*/  FADD R219, R138, R219 ;  /* 0x000000db8adb7221 */ /* 0x000fe20000000000 */
[----:B------:R-:W-:Y:S01]  /*cea0*/  FADD R212, R145, R212 ;  /* 0x000000d491d47221 */ /* 0x000fe20000000000 */
[----:B------:R-:W-:Y:S01]  /*ceb0*/  FADD R218, R139, R218 ;  /* 0x000000da8bda7221 */ /* 0x000fe20000000000 */
[----:B------:R-:W4:Y:S01]  /*cec0*/  LDL.LU R2, [R1+0x214] ;  /* 0x0002140001027983 */ /* 0x000f220000300800 */
[----:B------:R-:W-:Y:S01]  /*ced0*/  FADD R211, R146, R211 ;  /* 0x000000d392d37221 */ /* 0x000fe20000000000 */
[----:B---3--:R-:W-:Y:S01]  /*cee0*/  FADD R206, R151, R206 ;  /* 0x000000ce97ce7221 */ /* 0x008fe20000000000 */
[----:B------:R-:W-:Y:S01]  /*cef0*/  FADD R210, R147, R210 ;  /* 0x000000d293d27221 */ /* 0x000fe20000000000 */
[----:B------:R-:W3:Y:S01]  /*cf00*/  LDL.LU R120, [R1+0x1c0] ;  /* 0x0001c00001787983 */ /* 0x000ee20000300800 */
[----:B--2---:R-:W-:Y:S01]  /*cf10*/  FADD R207, R150, R207 ;  /* 0x000000cf96cf7221 */ /* 0x004fe20000000000 */
[----:B------:R-:W-:-:S02]  /*cf20*/  FADD R209, R148, R209 ;  /* 0x000000d194d17221 */ /* 0x000fc40000000000 */
[----:B0-----:R-:W3:Y:S04]  /*cf30*/  LDL.LU R3, [R1+0x218] ;  /* 0x0002180001037983 */ /* 0x001ee80000300800 */
[----:B------:R-:W2:Y:S04]  /*cf40*/  LDL.LU R121, [R1+0x1c4] ;  /* 0x0001c40001797983 */ /* 0x000ea80000300800 */
        /* <DEDUP_REMOVED lines=28> */
[----:B------:R-:W2:Y:S01]  /*d110*/  LDL.LU R148, [R1+0x254] ;  /* 0x0002540001947983 */ /* 0x000ea20000300800 */
[----:B-----5:R-:W-:-:S03]  /*d120*/  FADD R149, R117, R149 ;  /* 0x0000009575957221 */ /* 0x020fc60000000000 */
[----:B------:R-:W5:Y:S04]  /*d130*/  LDL.LU R117, [R1+0x500] ;  /* 0x0005000001757983 */ /* 0x000f680000300800 */
[----:B------:R0:W-:Y:S04]  /*d140*/  STL [R1+0x20c], R149 ;  /* 0x00020c9501007387 */ /* 0x0001e80000100800 */
[----:B0-----:R-:W5:Y:S01]  /*d150*/  LDL.LU R149, [R1+0x258] ;  /* 0x0002580001957983 */ /* 0x001f620000300800 */
[----:B----4-:R-:W-:-:S03]  /*d160*/  FADD R0, R118, R0 ;  /* 0x0000000076007221 */ /* 0x010fc60000000000 */
[----:B------:R-:W4:Y:S01]  /*d170*/  LDL.LU R118, [R1+0x4fc] ;  /* 0x0004fc0001767983 */ /* 0x000f220000300800 */
[----:B------:R-:W-:-:S03]  /*d180*/  FADD R2, R119, R2 ;  /* 0x0000000277027221 */ /* 0x000fc60000000000 */
[----:B------:R0:W-:Y:S01]  /*d190*/  STL [R1+0x210], R0 ;  /* 0x0002100001007387 */ /* 0x0001e20000100800 */
[----:B---3--:R-:W-:-:S03]  /*d1a0*/  FADD R3, R120, R3 ;  /* 0x0000000378037221 */ /* 0x008fc60000000000 */
[----:B0-----:R-:W3:Y:S04]  /*d1b0*/  LDL.LU R0, [R1+0x25c] ;  /* 0x00025c0001007983 */ /* 0x001ee80000300800 */
[----:B------:R-:W4:Y:S01]  /*d1c0*/  LDL.LU R119, [R1+0x4f8] ;  /* 0x0004f80001777983 */ /* 0x000f220000300800 */
[----:B--2---:R-:W-:-:S03]  /*d1d0*/  FADD R122, R121, R122 ;  /* 0x0000007a797a7221 */ /* 0x004fc60000000000 */
[----:B------:R0:W-:Y:S01]  /*d1e0*/  STL [R1+0x214], R2 ;  /* 0x0002140201007387 */ /* 0x0001e20000100800 */
[----:B------:R-:W-:-:S03]  /*d1f0*/  FADD R124, R123, R124 ;  /* 0x0000007c7b7c7221 */ /* 0x000fc60000000000 */
[----:B0-----:R-:W2:Y:S04]  /*d200*/  LDL.LU R2, [R1+0x260] ;  /* 0x0002600001027983 */ /* 0x001ea80000300800 */
[----:B------:R-:W4:Y:S04]  /*d210*/  LDL.LU R120, [R1+0x4f4] ;  /* 0x0004f40001787983 */ /* 0x000f280000300800 */
[----:B------:R0:W-:Y:S01]  /*d220*/  STL [R1+0x218], R3 ;  /* 0x0002180301007387 */ /* 0x0001e20000100800 */
[----:B------:R-:W-:Y:S01]  /*d230*/  FADD R126, R125, R126 ;  /* 0x0000007e7d7e7221 */ /* 0x000fe20000000000 */
[----:B------:R-:W-:-:S02]  /*d240*/  FADD R128, R127, R128 ;  /* 0x000000807f807221 */ /* 0x000fc40000000000 */
[----:B0-----:R-:W4:Y:S04]  /*d250*/  LDL.LU R3, [R1+0x264] ;  /* 0x0002640001037983 */ /* 0x001f280000300800 */
[----:B------:R-:W4:Y:S04]  /*d260*/  LDL.LU R121, [R1+0x4f0] ;  /* 0x0004f00001797983 */ /* 0x000f280000300800 */
[----:B------:R0:W-:Y:S01]  /*d270*/  STL [R1+0x21c], R122 ;  /* 0x00021c7a01007387 */ /* 0x0001e20000100800 */
[----:B------:R-:W-:-:S03]  /*d280*/  FADD R130, R129, R130 ;  /* 0x0000008281827221 */ /* 0x000fc60000000000 */
        /* <DEDUP_REMOVED lines=42> */
[----:B------:R0:W-:Y:S04]  /*d530*/  STL [R1+0x248], R145 ;  /* 0x0002489101007387 */ /* 0x0001e80000100800 */
[----:B0-----:R-:W4:Y:S04]  /*d540*/  LDL.LU R145, [R1+0x27c] ;  /* 0x00027c0001917983 */ /* 0x001f280000300800 */
[----:B------:R-:W4:Y:S04]  /*d550*/  LDL.LU R139, [R1+0x4a8] ;  /* 0x0004a800018b7983 */ /* 0x000f280000300800 */
[----:B------:R0:W-:Y:S04]  /*d560*/  STL [R1+0x24c], R146 ;  /* 0x00024c9201007387 */ /* 0x0001e80000100800 */
[----:B0-----:R-:W4:Y:S04]  /*d570*/  LDL.LU R146, [R1+0x280] ;  /* 0x0002800001927983 */ /* 0x001f280000300800 */
[----:B------:R0:W-:Y:S01]  /*d580*/  STL [R1+0x250], R147 ;  /* 0x0002509301007387 */ /* 0x0001e20000100800 */
[----:B-----5:R-:W-:-:S03]  /*d590*/  FADD R149, R24, R149 ;  /* 0x0000009518957221 */ /* 0x020fc60000000000 */
[----:B0-----:R-:W5:Y:S04]  /*d5a0*/  LDL.LU R147, [R1+0x284] ;  /* 0x0002840001937983 */ /* 0x001f680000300800 */
[----:B------:R0:W-:Y:S04]  /*d5b0*/  STL [R1+0x254], R148 ;  /* 0x0002549401007387 */ /* 0x0001e80000100800 */
[----:B0-----:R-:W5:Y:S04]  /*d5c0*/  LDL.LU R148, [R1+0x288] ;  /* 0x0002880001947983 */ /* 0x001f680000300800 */
[----:B------:R0:W-:Y:S04]  /*d5d0*/  STL [R1+0x258], R149 ;  /* 0x0002589501007387 */ /* 0x0001e80000100800 */
[----:B0-----:R-:W5:Y:S04]  /*d5e0*/  LDL.LU R149, [R1+0x28c] ;  /* 0x00028c0001957983 */ /* 0x001f680000300800 */
[----:B------:R-:W5:Y:S04]  /*d5f0*/  LDL.LU R150, [R1+0x290] ;  /* 0x0002900001967983 */ /* 0x000f680000300800 */
[----:B------:R-:W5:Y:S01]  /*d600*/  LDL.LU R151, [R1+0x294] ;  /* 0x0002940001977983 */ /* 0x000f620000300800 */
[----:B---3--:R-:W-:Y:S01]  /*d610*/  FADD R0, R25, R0 ;  /* 0x0000000019007221 */ /* 0x008fe20000000000 */
[----:B--2---:R-:W-:-:S04]  /*d620*/  FADD R2, R26, R2 ;  /* 0x000000021a027221 */ /* 0x004fc80000000000 */
[----:B------:R0:W-:Y:S01]  /*d630*/  STL [R1+0x25c], R0 ;  /* 0x00025c0001007387 */ /* 0x0001e20000100800 */
[----:B----4-:R-:W-:-:S03]  /*d640*/  FADD R3, R27, R3 ;  /* 0x000000031b037221 */ /* 0x010fc60000000000 */
[----:B------:R-:W2:Y:S04]  /*d650*/  LDL.LU R27, [R1+0x2c8] ;  /* 0x0002c800011b7983 */ /* 0x000ea80000300800 */
[----:B------:R1:W-:Y:S04]  /*d660*/  STL [R1+0x260], R2 ;  /* 0x0002600201007387 */ /* 0x0003e80000100800 */
[----:B------:R-:W3:Y:S04]  /*d670*/  LDL.LU R26, [R1+0x2cc] ;  /* 0x0002cc00011a7983 */ /* 0x000ee80000300800 */
[----:B------:R-:W4:Y:S04]  /*d680*/  LDL.LU R25, [R1+0x2d0] ;  /* 0x0002d00001197983 */ /* 0x000f280000300800 */
[----:B------:R1:W-:Y:S04]  /*d690*/  STL [R1+0x264], R3 ;  /* 0x0002640301007387 */ /* 0x0003e80000100800 */
[----:B------:R-:W4:Y:S04]  /*d6a0*/  LDL.LU R24, [R1+0x2d4] ;  /* 0x0002d40001187983 */ /* 0x000f280000300800 */
[----:B0-----:R-:W4:Y:S04]  /*d6b0*/  LDL.LU R0, [R1+0x2d8] ;  /* 0x0002d80001007983 */ /* 0x001f280000300800 */
[----:B-1----:R-:W4:Y:S04]  /*d6c0*/  LDL.LU R2, [R1+0x2dc] ;  /* 0x0002dc0001027983 */ /* 0x002f280000300800 */
[----:B------:R-:W4:Y:S01]  /*d6d0*/  LDL.LU R3, [R1+0x2e0] ;  /* 0x0002e00001037983 */ /* 0x000f220000300800 */
[----:B------:R-:W-:-:S05]  /*d6e0*/  FADD R140, R28, R140 ;  /* 0x0000008c1c8c7221 */ /* 0x000fca0000000000 */
[----:B------:R0:W-:Y:S04]  /*d6f0*/  STL [R1+0x268], R140 ;  /* 0x0002688c01007387 */ /* 0x0001e80000100800 */
[----:B0-----:R-:W4:Y:S01]  /*d700*/  LDL.LU R140, [R1+0x4a4] ;  /* 0x0004a400018c7983 */ /* 0x001f220000300800 */
[----:B------:R-:W-:-:S03]  /*d710*/  FADD R141, R29, R141 ;  /* 0x0000008d1d8d7221 */ /* 0x000fc60000000000 */
[----:B------:R-:W4:Y:S04]  /*d720*/  LDL.LU R28, [R1+0x2c4] ;  /* 0x0002c400011c7983 */ /* 0x000f280000300800 */
        /* <DEDUP_REMOVED lines=20> */
[----:B------:R0:W-:Y:S01]  /*d870*/  STL [R1+0x280], R146 ;  /* 0x0002809201007387 */ /* 0x0001e20000100800 */
[----:B-----5:R-:W-:-:S03]  /*d880*/  FADD R147, R35, R147 ;  /* 0x0000009323937221 */ /* 0x020fc60000000000 */
[----:B0-----:R-:W5:Y:S04]  /*d890*/  LDL.LU R146, [R1+0x48c] ;  /* 0x00048c0001927983 */ /* 0x001f680000300800 */
[----:B------:R-:W5:Y:S04]  /*d8a0*/  LDL.LU R34, [R1+0x2ac] ;  /* 0x0002ac0001227983 */ /* 0x000f680000300800 */
[----:B------:R0:W-:Y:S01]  /*d8b0*/  STL [R1+0x284], R147 ;  /* 0x0002849301007387 */ /* 0x0001e20000100800 */
[----:B------:R-:W-:-:S03]  /*d8c0*/  FADD R148, R36, R148 ;  /* 0x0000009424947221 */ /* 0x000fc60000000000 */
[----:B0-----:R-:W5:Y:S04]  /*d8d0*/  LDL.LU R147, [R1+0x488] ;  /* 0x0004880001937983 */ /* 0x001f680000300800 */
[----:B------:R-:W5:Y:S01]  /*d8e0*/  LDL.LU R35, [R1+0x2a8] ;  /* 0x0002a80001237983 */ /* 0x000f620000300800 */
[----:B------:R-:W-:-:S03]  /*d8f0*/  FADD R149, R37, R149 ;  /* 0x0000009525957221 */ /* 0x000fc60000000000 */
[----:B------:R0:W-:Y:S01]  /*d900*/  STL [R1+0x288], R148 ;  /* 0x0002889401007387 */ /* 0x0001e20000100800 */
[----:B------:R-:W-:Y:S01]  /*d910*/  FADD R150, R38, R150 ;  /* 0x0000009626967221 */ /* 0x000fe20000000000 */
[----:B------:R-:W-:Y:S02]  /*d920*/  FADD R151, R39, R151 ;  /* 0x0000009727977221 */ /* 0x000fe40000000000 */
[----:B0-----:R-:W5:Y:S04]  /*d930*/  LDL.LU R148, [R1+0x484] ;  /* 0x0004840001947983 */ /* 0x001f680000300800 */
[----:B------:R-:W5:Y:S04]  /*d940*/  LDL.LU R36, [R1+0x2a4] ;  /* 0x0002a40001247983 */ /* 0x000f680000300800 */
[----:B------:R0:W-:Y:S04]  /*d950*/  STL [R1+0x28c], R149 ;  /* 0x00028c9501007387 */ /* 0x0001e80000100800 */
[----:B0-----:R-:W5:Y:S04]  /*d960*/  LDL.LU R149, [R1+0x480] ;  /* 0x0004800001957983 */ /* 0x001f680000300800 */
[----:B------:R-:W5:Y:S04]  /*d970*/  LDL.LU R37, [R1+0x2a0] ;  /* 0x0002a00001257983 */ /* 0x000f680000300800 */
[----:B------:R0:W-:Y:S04]  /*d980*/  STL [R1+0x290], R150 ;  /* 0x0002909601007387 */ /* 0x0001e80000100800 */
[----:B0-----:R-:W5:Y:S04]  /*d990*/  LDL.LU R150, [R1+0x47c] ;  /* 0x00047c0001967983 */ /* 0x001f680000300800 */
[----:B------:R-:W5:Y:S04]  /*d9a0*/  LDL.LU R38, [R1+0x29c] ;  /* 0x00029c0001267983 */ /* 0x000f680000300800 */
[----:B------:R0:W-:Y:S04]  /*d9b0*/  STL [R1+0x294], R151 ;  /* 0x0002949701007387 */ /* 0x0001e80000100800 */
[----:B0-----:R-:W5:Y:S04]  /*d9c0*/  LDL.LU R151, [R1+0x478] ;  /* 0x0004780001977983 */ /* 0x001f680000300800 */
[----:B------:R-:W5:Y:S01]  /*d9d0*/  LDL.LU R39, [R1+0x298] ;  /* 0x0002980001277983 */ /* 0x000f620000300800 */
[----:B--2---:R-:W-:Y:S01]  /*d9e0*/  FADD R27, R52, R27 ;  /* 0x0000001b341b7221 */ /* 0x004fe20000000000 */
[----:B---3--:R-:W-:Y:S01]  /*d9f0*/  FADD R26, R53, R26 ;  /* 0x0000001a351a7221 */ /* 0x008fe20000000000 */
[----:B----4-:R-:W-:Y:S01]  /*da00*/  FADD R25, R54, R25 ;  /* 0x0000001936197221 */ /* 0x010fe20000000000 */
[----:B------:R-:W-:Y:S01]  /*da10*/  FADD R24, R55, R24 ;  /* 0x0000001837187221 */ /* 0x000fe20000000000 */
        /* <DEDUP_REMOVED lines=9> */
[----:B-----5:R-:W-:Y:S01]  /*dab0*/  FADD R34, R45, R34 ;  /* 0x000000222d227221 */ /* 0x020fe20000000000 */
[----:B------:R-:W-:Y:S01]  /*dac0*/  FADD R35, R44, R35 ;  /* 0x000000232c237221 */ /* 0x000fe20000000000 */
[----:B------:R-:W-:Y:S01]  /*dad0*/  FADD R36, R43, R36 ;  /* 0x000000242b247221 */ /* 0x000fe20000000000 */
[----:B------:R-:W-:Y:S01]  /*dae0*/  FADD R37, R42, R37 ;  /* 0x000000252a257221 */ /* 0x000fe20000000000 */
[----:B------:R-:W-:Y:S01]  /*daf0*/  FADD R38, R41, R38 ;  /* 0x0000002629267221 */ /* 0x000fe20000000000 */
[----:B------:R-:W-:-:S05]  /*db00*/  FADD R39, R40, R39 ;  /* 0x0000002728277221 */ /* 0x000fca0000000000 */
[----:B------:R0:W-:Y:S04]  /*db10*/  STL [R1+0x298], R39 ;  /* 0x0002982701007387 */ /* 0x0001e80000100800 */
        /* <DEDUP_REMOVED lines=15> */
[----:B------:R-:W5:Y:S04]  /*dc10*/  LDL.LU R51, [R1+0x2e4] ;  /* 0x0002e40001337983 */ /* 0x000f680000300800 */
[----:B------:R5:W-:Y:S04]  /*dc20*/  STL [R1+0x2d8], R0 ;  /* 0x0002d80001007387 */ /* 0x000be80000100800 */
[----:B------:R-:W5:Y:S04]  /*dc30*/  LDL.LU R50, [R1+0x2e8] ;  /* 0x0002e80001327983 */ /* 0x000f680000300800 */
[----:B------:R5:W-:Y:S04]  /*dc40*/  STL [R1+0x2dc], R2 ;  /* 0x0002dc0201007387 */ /* 0x000be80000100800 */
[----:B------:R-:W5:Y:S04]  /*dc50*/  LDL.LU R49, [R1+0x2ec] ;  /* 0x0002ec0001317983 */ /* 0x000f680000300800 */
[----:B------:R5:W-:Y:S04]  /*dc60*/  STL [R1+0x2e0], R3 ;  /* 0x0002e00301007387 */ /* 0x000be80000100800 */
[----:B------:R-:W5:Y:S04]  /*dc70*/  LDL.LU R48, [R1+0x2f0] ;  /* 0x0002f00001307983 */ /* 0x000f680000300800 */
        /* <DEDUP_REMOVED lines=8> */
[----:B0-----:R-:W5:Y:S04]  /*dd00*/  LDL.LU R39, [R1+0x314] ;  /* 0x0003140001277983 */ /* 0x001f680000300800 */
[----:B-1----:R-:W5:Y:S04]  /*dd10*/  LDL.LU R38, [R1+0x318] ;  /* 0x0003180001267983 */ /* 0x002f680000300800 */
[----:B--2---:R-:W2:Y:S04]  /*dd20*/  LDL.LU R37, [R1+0x31c] ;  /* 0x00031c0001257983 */ /* 0x004ea80000300800 */
[----:B---3--:R-:W3:Y:S04]  /*dd30*/  LDL.LU R36, [R1+0x320] ;  /* 0x0003200001247983 */ /* 0x008ee80000300800 */
[----:B----4-:R-:W4:Y:S04]  /*dd40*/  LDL.LU R35, [R1+0x324] ;  /* 0x0003240001237983 */ /* 0x010f280000300800 */
[----:B-----5:R-:W5:Y:S04]  /*dd50*/  LDL.LU R34, [R1+0x328] ;  /* 0x0003280001227983 */ /* 0x020f680000300800 */
        /* <DEDUP_REMOVED lines=12> */
[----:B------:R-:W5:Y:S01]  /*de20*/  LDL.LU R3, [R1+0x35c] ;  /* 0x00035c0001037983 */ /* 0x000f620000300800 */
[----:B------:R-:W-:Y:S01]  /*de30*/  FADD R51, R59, R51 ;  /* 0x000000333b337221 */ /* 0x000fe20000000000 */
[----:B------:R-:W-:-:S04]  /*de40*/  FADD R50, R60, R50 ;  /* 0x000000323c327221 */ /* 0x000fc80000000000 */
        /* <DEDUP_REMOVED lines=25> */
[----:B--2---:R-:W-:-:S03]  /*dfe0*/  FADD R37, R73, R37 ;  /* 0x0000002549257221 */ /* 0x004fc60000000000 */
[----:B------:R2:W-:Y:S01]  /*dff0*/  STL [R1+0x318], R38 ;  /* 0x0003182601007387 */ /* 0x0005e20000100800 */
[----:B---3--:R-:W-:-:S03]  /*e000*/  FADD R36, R74, R36 ;  /* 0x000000244a247221 */ /* 0x008fc60000000000 */
[----:B------:R3:W-:Y:S01]  /*e010*/  STL [R1+0x31c], R37 ;  /* 0x00031c2501007387 */ /* 0x0007e20000100800 */
[----:B----4-:R-:W-:-:S03]  /*e020*/  FADD R35, R75, R35 ;  /* 0x000000234b237221 */ /* 0x010fc60000000000 */
[----:B------:R4:W-:Y:S01]  /*e030*/  STL [R1+0x320], R36 ;  /* 0x0003202401007387 */ /* 0x0009e20000100800 */
[----:B-----5:R-:W-:-:S03]  /*e040*/  FADD R34, R76, R34 ;  /* 0x000000224c227221 */ /* 0x020fc60000000000 */
        /* <DEDUP_REMOVED lines=24> */
[----:B0-----:R-:W5:Y:S01]  /*e1d0*/  LDL.LU R51, [R1+0x360] ;  /* 0x0003600001337983 */ /* 0x001f620000300800 */
[----:B------:R-:W-:-:S03]  /*e1e0*/  FADD R3, R89, R3 ;  /* 0x0000000359037221 */ /* 0x000fc60000000000 */
[----:B------:R0:W-:Y:S04]  /*e1f0*/  STL [R1+0x354], R0 ;  /* 0x0003540001007387 */ /* 0x0001e80000100800 */
[----:B-1----:R-:W5:Y:S04]  /*e200*/  LDL.LU R50, [R1+0x364] ;  /* 0x0003640001327983 */ /* 0x002f680000300800 */
        /* <DEDUP_REMOVED lines=181> */
[----:B------:R-:W-:Y:S01]  /*ed60*/  FADD R2, R150, R2 ;  /* 0x0000000296027221 */ /* 0x000fe20000000000 */
[----:B------:R-:W-:-:S05]  /*ed70*/  FADD R3, R3, R151 ;  /* 0x0000009703037221 */ /* 0x000fca0000000000 */
[----:B------:R0:W-:Y:S04]  /*ed80*/  STL [R1+0x454], R3 ;  /* 0x0004540301007387 */ /* 0x0001e80000100800 */
[----:B------:R0:W-:Y:S04]  /*ed90*/  STL [R1+0x44c], R0 ;  /* 0x00044c0001007387 */ /* 0x0001e80000100800 */
[----:B------:R0:W-:Y:S02]  /*eda0*/  STL [R1+0x450], R2 ;  /* 0x0004500201007387 */ /* 0x0001e40000100800 */
.L_x_33:
[----:B0-----:R-:W0:Y:S02]  /*edb0*/  LDC R0, c[0x0][0x28c] ;  /* 0x0000a300ff007b82 */ /* 0x001e240000000800 */
[----:B0-----:R-:W-:-:S13]  /*edc0*/  ISETP.GE.AND P0, PT, R0, 0x1, PT ;  /* 0x000000010000780c */ /* 0x001fda0003f06270 */
[----:B------:R-:W-:Y:S05]  /*edd0*/  @!P0 BRA `(.L_x_34) ;  /* 0x0000000000688947 */ /* 0x000fea0003800000 */
[----:B------:R-:W-:-:S06]  /*ede0*/  UISETP.NE.AND UP0, UPT, UR24, 0x3, UPT ;  /* 0x000000031800788c */ /* 0x000fcc000bf05270 */
[----:B------:R-:W-:-:S13]  /*edf0*/  PLOP3.LUT P0, PT, PT, PT, UP0, 0x80, 0x0 ;  /* 0x000000000000781c */ /* 0x000fda0003f0f008 */
[----:B------:R-:W-:Y:S05]  /*ee00*/  @!P0 BRA `(.L_x_35) ;  /* 0x0000000000048947 */ /* 0x000fea0003800000 */
[----:B------:R-:W-:Y:S01]  /*ee10*/  BPT.TRAP 0x1 ;  /* 0x000000040000795c */ /* 0x000fe20000300000 */
.L_x_35:
[----:B------:R-:W4:Y:S01]  /*ee20*/  LDL R0, [R1+0x458] ;  /* 0x0004580001007983 */ /* 0x000f220000100800 */
[----:B------:R-:W-:Y:S01]  /*ee30*/  BSSY B0, `(.L_x_36) ;  /* 0x0000010000007945 */ /* 0x000fe20003800000 */
[----:B----4-:R-:W-:-:S13]  /*ee40*/  ISETP.NE.AND P0, PT, R0, RZ, PT ;  /* 0x000000ff0000720c */ /* 0x010fda0003f05270 */
[----:B------:R-:W-:Y:S05]  /*ee50*/  @!P0 BRA `(.L_x_37) ;  /* 0x0000000000348947 */ /* 0x000fea0003800000 */
[----:B------:R-:W4:Y:S01]  /*ee60*/  LDL R2, [R1+0x45c] ;  /* 0x00045c0001027983 */ /* 0x000f220000100800 */
[----:B------:R-:W-:-:S04]  /*ee70*/  UISETP.LT.AND UP0, UPT, UR9, 0x1, UPT ;  /* 0x000000010900788c */ /* 0x000fc8000bf01270 */
[----:B------:R-:W-:-:S04]  /*ee80*/  USEL UR8, UR9, 0x1, UP0 ;  /* 0x0000000109087887 */ /* 0x000fc80008000000 */
[----:B------:R-:W-:-:S04]  /*ee90*/  UIADD3 UR8, UR5, UR9, -UR8 ;  /* 0x0000000905087290 */ /* 0x000fc8000fffe808 */
[----:B------:R-:W-:-:S04]  /*eea0*/  USHF.R.U32.HI UR6, URZ, 0x1, UR8 ;  /* 0x000000013f067899 */ /* 0x000fc80008011608 */
[----:B------:R-:W-:-:S04]  /*eeb0*/  UIMAD.WIDE.U32 UR6, UR6, -0x6db6db6d, URZ ;  /* 0x92492493060678a5 */ /* 0x000fc8000f8e003f */
[----:B------:R-:W-:-:S04]  /*eec0*/  USHF.R.U32.HI UR6, URZ, 0x2, UR7 ;  /* 0x000000023f067899 */ /* 0x000fc80008011607 */
[----:B------:R-:W-:-:S04]  /*eed0*/  UIMAD UR8, UR6, -0xe, UR8 ;  /* 0xfffffff2060878a4 */ /* 0x000fc8000f8e0208 */
[----:B------:R-:W-:-:S04]  /*eee0*/  ULEA UR8, UR8, UR11, 0x3 ;  /* 0x0000000b08087291 */ /* 0x000fc8000f8e183f */
[----:B------:R-:W-:-:S06]  /*eef0*/  UIADD3 UR8, UR8, 0x70, URZ ;  /* 0x0000007008087890 */ /* 0x000fcc000fffe03f */
[----:B------:R-:W-:-:S05]  /*ef00*/  IMAD.U32 R0, RZ, RZ, UR8 ;  /* 0x00000008ff007e24 */ /* 0x000fca000f8e00ff */
[----:B----4-:R-:W-:-:S04]  /*ef10*/  PRMT R0, R2, 0x654, R0 ;  /* 0x0000065402007816 */ /* 0x010fc80000000000 */
[----:B------:R0:W-:Y:S03]  /*ef20*/  SYNCS.ARRIVE.TRANS64.RED.A1T0 RZ, [R0+URZ], RZ ;  /* 0x000000ff00ff79a7 */ /* 0x0001e6000810043f */
.L_x_37:
[----:B------:R-:W-:Y:S05]  /*ef30*/  BSYNC B0 ;  /* 0x0000000000007941 */ /* 0x000fea0003800000 */
.L_x_36:
[----:B------:R-:W-:-:S06]  /*ef40*/  UISETP.GT.U32.AND UP0, UPT, UR13, 0x1, UPT ;  /* 0x000000010d00788c */ /* 0x000fcc000bf04070 */
[----:B------:R-:W-:-:S13]  /*ef50*/  PLOP3.LUT P0, PT, PT, PT, UP0, 0x80, 0x0 ;  /* 0x000000000000781c */ /* 0x000fda0003f0f008 */
[----:B------:R-:W-:Y:S05]  /*ef60*/  @P0 BRA `(.L_x_34) ;  /* 0x0000000000040947 */ /* 0x000fea0003800000 */
[----:B------:R-:W-:Y:S01]  /*ef70*/  BPT.TRAP 0x1 ;  /* 0x000000040000795c */ /* 0x000fe20000300000 */
.L_x_34:
[----:B------:R-:W4:Y:S01]  /*ef80*/  LDL.LU R26, [R1+0x46c] ;  /* 0x00046c00011a7983 */ /* 0x000f220000300800 */
[----:B------:R-:W5:Y:S01]  /*ef90*/  LDC R3, c[0x0][0x288] ;  /* 0x0000a200ff037b82 */ /* 0x000f620000000800 */
[----:B------:R-:W0:Y:S01]  /*efa0*/  S2R R25, SR_TID.X ;  /* 0x0000000000197919 */ /* 0x000e220000002100 */
[----:B------:R-:W-:Y:S02]  /*efb0*/  UIADD3 UR11, UR9, UR5, URZ ;  /* 0x00000005090b7290 */ /* 0x000fe4000fffe03f */
[----:B------:R-:W-:Y:S01]  /*efc0*/  USHF.R.S32.HI UR12, URZ, 0x1f, UR10 ;  /* 0x0000001f3f0c7899 */ /* 0x000fe2000801140a */
[----:B------:R-:W2:Y:S01]  /*efd0*/  LDL.LU R24, [R1+0x468] ;  /* 0x0004680001187983 */ /* 0x000ea20000300800 */
[----:B------:R-:W-:Y:S01]  /*efe0*/  UISETP.GT.U32.AND UP0, UPT, UR11, 0xd, UPT ;  /* 0x0000000d0b00788c */ /* 0x000fe2000bf04070 */
[----:B------:R-:W-:Y:S01]  /*eff0*/  IMAD.MOV.U32 R39, RZ, RZ, -0x1 ;  /* 0xffffffffff277424 */ /* 0x000fe200078e00ff */
[----:B------:R-:W-:Y:S01]  /*f000*/  ULDC UR6, c[0x0][0x284] ;  /* 0x0000a10000067ab9 */ /* 0x000fe20000000800 */
[----:B------:R-:W-:Y:S01]  /*f010*/  ULDC.64 UR14, c[0x0][0x5d0] ;  /* 0x00017400000e7ab9 */ /* 0x000fe20000000a00 */
[----:B------:R-:W-:-:S02]  /*f020*/  UISETP.LT.U32.AND UP0, UPT, UR9, 0xe, UP0 ;  /* 0x0000000e0900788c */ /* 0x000fc40008701070 */
[----:B------:R-:W-:Y:S02]  /*f030*/  UIMAD UR5, UR12, UR14, URZ ;  /* 0x0000000e0c0572a4 */ /* 0x000fe4000f8e023f */
[----:B------:R-:W-:Y:S02]  /*f040*/  UISETP.GE.U32.AND UP1, UPT, UR9, 0xe, UPT ;  /* 0x0000000e0900788c */ /* 0x000fe4000bf26070 */
[----:B------:R-:W-:Y:S02]  /*f050*/  UIMAD UR8, UR10, UR15, UR5 ;  /* 0x0000000f0a0872a4 */ /* 0x000fe4000f8e0205 */
[----:B------:R-:W-:-:S04]  /*f060*/  USEL UR5, URZ, 0x1, !UP0 ;  /* 0x000000013f057887 */ /* 0x000fc8000c000000 */
[----:B------:R-:W-:Y:S01]  /*f070*/  ULOP3.LUT UR4, UR4, UR5, URZ, 0x3c, !UPT ;  /* 0x0000000504047292 */ /* 0x000fe2000f8e3c3f */
[C---:B0-----:R-:W-:Y:S01]  /*f080*/  LOP3.LUT R2, R25.reuse, 0x3, RZ, 0xc0, !PT ;  /* 0x0000000319027812 */ /* 0x041fe200078ec0ff */
[----:B------:R-:W-:Y:S01]  /*f090*/  IMAD.SHL.U32 R30, R25, 0x2, RZ ;  /* 0x00000002191e7824 */ /* 0x000fe200078e00ff */
[----:B------:R-:W-:-:S03]  /*f0a0*/  SHF.R.U32.HI R32, RZ, 0x7, R25 ;  /* 0x00000007ff207819 */ /* 0x000fc60000011619 */
[----:B-----5:R-:W-:Y:S01]  /*f0b0*/  IMAD R2, R2, -0x2, R3 ;  /* 0xfffffffe02027824 */ /* 0x020fe200078e0203 */
[----:B------:R-:W-:Y:S02]  /*f0c0*/  LOP3.LUT R32, R32, 0x1, RZ, 0xc0, !PT ;  /* 0x0000000120207812 */ /* 0x000fe400078ec0ff */
[----:B------:R-:W-:-:S03]  /*f0d0*/  LOP3.LUT R30, R30, 0x6, RZ, 0xc0, !PT ;  /* 0x000000061e1e7812 */ /* 0x000fc600078ec0ff */
[----:B------:R-:W-:Y:S02]  /*f0e0*/  IMAD.SHL.U32 R33, R32, 0x40, RZ ;  /* 0x0000004020217824 */ /* 0x000fe400078e00ff */
[----:B----4-:R-:W-:-:S04]  /*f0f0*/  IMAD.WIDE R34, R26, 0x100, RZ ;  /* 0x000001001a227825 */ /* 0x010fc800078e02ff */
[----:B--2---:R-:W-:Y:S01]  /*f100*/  IMAD.SHL.U32 R0, R24, 0x100, RZ ;  /* 0x0000010018007824 */ /* 0x004fe200078e00ff */
[----:B------:R-:W-:Y:S01]  /*f110*/  PRMT R30, R30, 0x6540, R24 ;  /* 0x000065401e1e7816 */ /* 0x000fe20000000018 */
[----:B------:R-:W-:-:S03]  /*f120*/  IMAD.U32 R24, RZ, RZ, UR14 ;  /* 0x0000000eff187e24 */ /* 0x000fc6000f8e00ff */
[----:B------:R-:W-:Y:S01]  /*f130*/  ISETP.GE.AND P0, PT, R0, R3, PT ;  /* 0x000000030000720c */ /* 0x000fe20003f06270 */
[----:B------:R-:W-:Y:S01]  /*f140*/  IMAD.IADD R0, R2, 0x1, -R0 ;  /* 0x0000000102007824 */ /* 0x000fe200078e0a00 */
[----:B------:R-:W-:Y:S02]  /*f150*/  SHF.R.U32.HI R2, RZ, 0x2, R25 ;  /* 0x00000002ff027819 */ /* 0x000fe40000011619 */
[----:B------:R-:W-:Y:S02]  /*f160*/  LOP3.LUT R3, R25, 0x60, RZ, 0xc0, !PT ;  /* 0x0000006019037812 */ /* 0x000fe400078ec0ff */
[----:B------:R-:W-:Y:S02]  /*f170*/  LOP3.LUT R2, R2, 0x7, RZ, 0xc0, !PT ;  /* 0x0000000702027812 */ /* 0x000fe400078ec0ff */
[----:B------:R-:W-:Y:S02]  /*f180*/  SHF.R.U32.HI R3, RZ, 0x1, R3 ;  /* 0x00000001ff037819 */ /* 0x000fe40000011603 */
[----:B------:R-:W-:-:S02]  /*f190*/  LOP3.LUT R33, R33, 0x40, R2, 0xe2, !PT ;  /* 0x0000004021217812 */ /* 0x000fc400078ee202 */
[----:B------:R-:W-:Y:S02]  /*f1a0*/  IADD3 R2, RZ, -R3, -R2 ;  /* 0x80000003ff027210 */ /* 0x000fe40007ffe802 */
[----:B------:R-:W-:Y:S02]  /*f1b0*/  SHF.R.S32.HI R31, RZ, 0x1f, R30 ;  /* 0x0000001fff1f7819 */ /* 0x000fe4000001141e */
[----:B------:R-:W-:Y:S01]  /*f1c0*/  LOP3.LUT R33, R34, R33, R3, 0xfe, !PT ;  /* 0x0000002122217212 */ /* 0x000fe200078efe03 */
[----:B------:R-:W-:Y:S02]  /*f1d0*/  IMAD R32, R32, -0x40, R2 ;  /* 0xffffffc020207824 */ /* 0x000fe400078e0202 */
[----:B------:R-:W-:Y:S02]  /*f1e0*/  IMAD.SHL.U32 R2, R26, 0x100, RZ ;  /* 0x000001001a027824 */ /* 0x000fe400078e00ff */
[----:B------:R-:W-:-:S03]  /*f1f0*/  IMAD.WIDE.U32 R24, R24, UR10, R30 ;  /* 0x0000000a18187c25 */ /* 0x000fc6000f8e001e */
[C---:B------:R-:W-:Y:S01]  /*f200*/  IADD3 R32, -R2.reuse, UR6, R32 ;  /* 0x0000000602207c10 */ /* 0x040fe2000fffe120 */
[----:B------:R-:W-:Y:S01]  /*f210*/  VIADD R25, R25, UR8 ;  /* 0x0000000819197c36 */ /* 0x000fe20008000000 */
[----:B------:R-:W-:Y:S01]  /*f220*/  ISETP.GE.OR P0, PT, R2, UR6, P0 ;  /* 0x0000000602007c0c */ /* 0x000fe20008706670 */
[----:B------:R-:W-:-:S04]  /*f230*/  USHF.R.U32.HI UR6, URZ, 0x1, UR11 ;  /* 0x000000013f067899 */ /* 0x000fc8000801160b */
[----:B------:R-:W-:-:S04]  /*f240*/  UIMAD.WIDE.U32 UR6, UR6, -0x6db6db6d, URZ ;  /* 0x92492493060678a5 */ /* 0x000fc8000f8e003f */
[----:B------:R-:W-:-:S04]  /*f250*/  USHF.R.U32.HI UR6, URZ, 0x2, UR7 ;  /* 0x000000023f067899 */ /* 0x000fc80008011607 */
[----:B------:R-:W-:Y:S02]  /*f260*/  UIMAD UR5, UR6, -0xe, UR11 ;  /* 0xfffffff2060578a4 */ /* 0x000fe4000f8e020b */
[----:B------:R-:W-:Y:S01]  /*f270*/  @UP1 ULOP3.LUT UR4, UR4, 0x1, UR6, 0x78, !UPT ;  /* 0x0000000104041892 */ /* 0x000fe2000f8e7806 */
[----:B------:R-:W-:Y:S11]  /*f280*/  @P0 BRA `(.L_x_38) ;  /* 0x0000012400bc0947 */ /* 0x000ff60003800000 */
[----:B------:R-:W0:Y:S01]  /*f290*/  LDC.64 R26, c[0x0][0x5c8] ;  /* 0x00017200ff1a7b82 */ /* 0x000e220000000a00 */
[----:B------:R-:W-:Y:S01]  /*f2a0*/  ULDC.64 UR6, c[0x0][0x5c0] ;  /* 0x0001700000067ab9 */ /* 0x000fe20000000a00 */
[----:B------:R-:W-:Y:S01]  /*f2b0*/  BSSY B0, `(.L_x_38) ;  /* 0x000126c000007945 */ /* 0x000fe20003800000 */
[-C--:B0-----:R-:W-:Y:S01]  /*f2c0*/  IMAD R2, R35, R26.reuse, RZ ;  /* 0x0000001a23027224 */ /* 0x081fe200078e02ff */
[----:B------:R-:W-:Y:S01]  /*f2d0*/  SHF.L.U64.HI R36, R26, 0x3, R27 ;  /* 0x000000031a247819 */ /* 0x000fe2000001021b */
[----:B------:R-:W-:-:S04]  /*f2e0*/  IMAD.WIDE.U32 R24, R33, R26, R24 ;  /* 0x0000001a21187225 */ /* 0x000fc800078e0018 */
[----:B------:R-:W-:Y:S01]  /*f2f0*/  IMAD R2, R33, R27, R2 ;  /* 0x0000001b21027224 */ /* 0x000fe200078e0202 */
[C---:B------:R-:W-:Y:S01]  /*f300*/  LEA R28, P2, R26.reuse, R24, 0x7 ;  /* 0x000000181a1c7211 */ /* 0x040fe200078438ff */
[----:B------:R-:W-:Y:S02]  /*f310*/  IMAD.SHL.U32 R3, R26, 0x8, RZ ;  /* 0x000000081a037824 */ /* 0x000fe400078e00ff */
[----:B------:R-:W-:Y:S01]  /*f320*/  IMAD.IADD R25, R25, 0x1, R2 ;  /* 0x0000000119197824 */ /* 0x000fe200078e0202 */
[C---:B------:R-:W-:Y:S02]  /*f330*/  IADD3 R2, P5, R24.reuse, UR6, RZ ;  /* 0x0000000618027c10 */ /* 0x040fe4000ffbe0ff */
[----:B------:R-:W-:Y:S02]  /*f340*/  IADD3 R24, P0, P1, R24, UR6, R3 ;  /* 0x0000000618187c10 */ /* 0x000fe4000f91e003 */
[----:B------:R-:W-:Y:S02]  /*f350*/  LEA.HI.X R29, R26, R25, R27, 0x7, P2 ;  /* 0x000000191a1d7211 */ /* 0x000fe400010f3c1b */
[----:B------:R-:W-:-:S02]  /*f360*/  IADD3 R26, P2, P3, R28, UR6, R3 ;  /* 0x000000061c1a7c10 */ /* 0x000fc4000fb5e003 */
[----:B------:R-:W-:Y:S02]  /*f370*/  IADD3.X R3, R25, UR7, RZ, P5, !PT ;  /* 0x0000000719037c10 */ /* 0x000fe4000affe4ff */
[----:B------:R-:W-:Y:S02]  /*f380*/  FSETP.NEU.AND P5, PT, RZ, UR23, PT ;  /* 0x00000017ff007c0b */ /* 0x000fe4000bfad000 */
[----:B------:R-:W-:Y:S02]  /*f390*/  IADD3 R28, P6, R28, UR6, RZ ;  /* 0x000000061c1c7c10 */ /* 0x000fe4000ffde0ff */
[--C-:B------:R-:W-:Y:S02]  /*f3a0*/  IADD3.X R27, R29, UR7, R36.reuse, P2, P3 ;  /* 0x000000071d1b7c10 */ /* 0x100fe400097e6424 */
[----:B------:R-:W-:Y:S02]  /*f3b0*/  IADD3.X R25, R25, UR7, R36, P0, P1 ;  /* 0x0000000719197c10 */ /* 0x000fe400087e2424 */
[----:B------:R-:W-:-:S05]  /*f3c0*/  IADD3.X R29, R29, UR7, RZ, P6, !PT ;  /* 0x000000071d1d7c10 */ /* 0x000fca000b7fe4ff */
[----:B------:R-:W-:Y:S05]  /*f3d0*/  @!P5 BRA `(.L_x_39) ;  /* 0x000000d800fcd947 */ /* 0x000fea0003800000 */
[----:B------:R-:W-:Y:S01]  /*f3e0*/  ULDC.64 UR6, c[0x0][0x5b8] ;  /* 0x00016e0000067ab9 */ /* 0x000fe20000000a00 */
[----:B------:R-:W-:Y:S01]  /*f3f0*/  BSSY B1, `(.L_x_40) ;  /* 0x0000013000017945 */ /* 0x000fe20003800000 */
[----:B------:R-:W-:Y:S01]  /*f400*/  IMAD.U32 R36, RZ, RZ, UR6 ;  /* 0x00000006ff247e24 */ /* 0x000fe2000f8e00ff */
[----:B------:R-:W-:-:S03]  /*f410*/  UIMAD UR6, UR12, UR6, URZ ;  /* 0x000000060c0672a4 */ /* 0x000fc6000f8e023f */
[----:B------:R-:W-:Y:S01]  /*f420*/  IMAD.WIDE.U32 R30, R36, UR10, R30 ;  /* 0x0000000a241e7c25 */ /* 0x000fe2000f8e001e */
[----:B------:R-:W-:-:S03]  /*f430*/  UIMAD UR6, UR10, UR7, UR6 ;  /* 0x000000070a0672a4 */ /* 0x000fc6000f8e0206 */
[----:B------:R-:W-:Y:S01]  /*f440*/  IMAD.MOV.U32 R36, RZ, RZ, R30 ;  /* 0x000000ffff247224 */ /* 0x000fe200078e001e */
[----:B------:R-:W-:Y:S02]  /*f450*/  ULDC.64 UR10, c[0x0][0x5a8] ;  /* 0x00016a00000a7ab9 */ /* 0x000fe40000000a00 */
[----:B------:R-:W-:Y:S01]  /*f460*/  VIADD R37, R31, UR6 ;  /* 0x000000061f257c36 */ /* 0x000fe20008000000 */
[----:B------:R-:W-:Y:S02]  /*f470*/  ULDC.64 UR6, c[0x0][0x5b0] ;  /* 0x00016c0000067ab9 */ /* 0x000fe40000000a00 */
[----:B------:R-:W-:Y:S02]  /*f480*/  IMAD R38, R35, UR6, RZ ;  /* 0x0000000623267c24 */ /* 0x000fe4000f8e02ff */
[----:B------:R-:W-:-:S04]  /*f490*/  IMAD.WIDE.U32 R30, R33, UR6, R36 ;  /* 0x00000006211e7c25 */ /* 0x000fc8000f8e0024 */
[----:B------:R-:W-:Y:S01]  /*f4a0*/  IMAD R38, R33, UR7, R38 ;  /* 0x0000000721267c24 */ /* 0x000fe2000f8e0226 */
[----:B------:R-:W-:-:S04]  /*f4b0*/  IADD3 R30, P0, R30, UR10, RZ ;  /* 0x0000000a1e1e7c10 */ /* 0x000fc8000ff1e0ff */
[--C-:B------:R-:W-:Y:S02]  /*f4c0*/  IADD3.X R31, R31, UR11, R38.reuse, P0, !PT ;  /* 0x0000000b1f1f7c10 */ /* 0x100fe400087fe426 */
[----:B------:R-:W-:Y:S02]  /*f4d0*/  ISETP.GE.AND P0, PT, R32, 0x1, PT ;  /* 0x000000012000780c */ /* 0x000fe40003f06270 */
[----:B------:R-:W-:Y:S02]  /*f4e0*/  PRMT R38, RZ, 0x7610, R38 ;  /* 0x00007610ff267816 */ /* 0x000fe40000000026 */
[----:B------:R-:W-:-:S13]  /*f4f0*/  ISETP.LT.OR P1, PT, R0, 0x1, !P0 ;  /* 0x000000010000780c */ /* 0x000fda0004721670 */
[----:B------:R-:W-:Y:S05]  /*f500*/  @P1 BRA `(.L_x_41) ;  /* 0x0000000000041947 */ /* 0x000fea0003800000 */
[----:B------:R0:W5:Y:S02]  /*f510*/  LDG.E.U8 R38, desc[UR20][R30.64] ;  /* 0x000000141e267981 */ /* 0x000164000c1e1100 */
.L_x_41:
[----:B------:R-:W-:Y:S05]  /*f520*/  BSYNC B1 ;  /* 0x0000000000017941 */ /* 0x000fea0003800000 */
.L_x_40:
[----:B-----5:R-:W-:Y:S01]  /*f530*/  LOP3.LUT R38, R38, 0xff, RZ, 0xc0, !PT ;  /* 0x000000ff26267812 */ /* 0x020fe200078ec0ff */
[----:B------:R-:W-:Y:S03]  /*f540*/  BSSY B1, `(.L_x_42) ;  /* 0x000000b000017945 */ /* 0x000fe60003800000 */
[----:B------:R-:W-:-:S05]  /*f550*/  F2FP.F16.E5M2.UNPACK_B R38, R38 ;  /* 0x00000026ff26723e */ /* 0x000fca00020004ff */
[----:B------:R-:W-:-:S05]  /*f560*/  HADD2.F32 R38, -RZ, R38.H0_H0 ;  /* 0x20000026ff267230 */ /* 0x000fca0000004100 */
[----:B------:R-:W-:-:S04]  /*f570*/  FMUL R38, R38, UR23 ;  /* 0x0000001726267c20 */ /* 0x000fc80008400000 */
[----:B------:R-:W-:-:S05]  /*f580*/  FFMA R4, R4, UR22, R38 ;  /* 0x0000001604047c23 */ /* 0x000fca0008000026 */
[----:B------:R-:W-:-:S05]  /*f590*/  F2FP.SATFINITE.E5M2.F32.PACK_AB_MERGE_C R4, RZ, R4, RZ ;  /* 0x00000004ff04723e */ /* 0x000fca00048060ff */
[----:B------:R2:W-:Y:S01]  /*f5a0*/  @!P1 STG.E.U8 desc[UR20][R2.64], R4 ;  /* 0x0000000402009986 */ /* 0x0005e2000c101114 */
[----:B------:R-:W-:Y:S02]  /*f5b0*/  ISETP.LT.OR P1, PT, R0, 0x2, !P0 ;  /* 0x000000020000780c */ /* 0x000fe40004721670 */
[----:B--2---:R-:W-:-:S11]  /*f5c0*/  PRMT R4, RZ, 0x7610, R4 ;  /* 0x00007610ff047816 */ /* 0x004fd60000000004 */
[----:B------:R-:W-:Y:S05]  /*f5d0*/  @P1 BRA `(.L_x_43) ;  /* 0x0000000000041947 */ /* 0x000fea0003800000 */
[----:B------:R2:W5:Y:S02]  /*f5e0*/  LDG.E.U8 R4, desc[UR20][R30.64+0x1] ;  /* 0x000001141e047981 */ /* 0x000564000c1e1100 */
.L_x_43:
[----:B------:R-:W-:Y:S05]  /*f5f0*/  BSYNC B1 ;  /* 0x0000000000017941 */ /* 0x000fea0003800000 */
.L_x_42:
        /* <DEDUP_REMOVED lines=8> */
[----:B------:R-:W-:-:S05]  /*f680*/  IADD3 R4, P1, R33, 0x8, RZ ;  /* 0x0000000821047810 */ /* 0x000fca0007f3e0ff */
[----:B----4-:R-:W-:-:S04]  /*f690*/  IMAD.X R5, RZ, RZ, R35, P1 ;  /* 0x000000ffff057224 */ /* 0x010fc800008e0623 */
[----:B------:R-:W-:-:S04]  /*f6a0*/  IMAD R5, R5, UR6, RZ ;  /* 0x0000000605057c24 */ /* 0x000fc8000f8e02ff */
[C---:B------:R-:W-:Y:S02]  /*f6b0*/  IMAD R38, R4.reuse, UR7, R5 ;  /* 0x0000000704267c24 */ /* 0x040fe4000f8e0205 */
[----:B------:R-:W-:-:S03]  /*f6c0*/  IMAD.WIDE.U32 R4, R4, UR6, R36 ;  /* 0x0000000604047c25 */ /* 0x000fc6000f8e0024 */
[----:B------:R-:W-:-:S04]  /*f6d0*/  IADD3 R4, P1, R4, UR10, RZ ;  /* 0x0000000a04047c10 */ /* 0x000fc8000ff3e0ff */
[--C-:B------:R-:W-:Y:S02]  /*f6e0*/  IADD3.X R5, R5, UR11, R38.reuse, P1, !PT ;  /* 0x0000000b05057c10 */ /* 0x100fe40008ffe426 */
[----:B------:R-:W-:Y:S02]  /*f6f0*/  ISETP.GE.AND P1, PT, R32, 0x9, PT ;  /* 0x000000092000780c */ /* 0x000fe40003f26270 */
[----:B------:R-:W-:Y:S02]  /*f700*/  PRMT R38, RZ, 0x7610, R38 ;  /* 0x00007610ff267816 */ /* 0x000fe40000000026 */
[----:B------:R-:W-:-:S13]  /*f710*/  ISETP.LT.OR P2, PT, R0, 0x1, !P1 ;  /* 0x000000010000780c */ /* 0x000fda0004f41670 */
[----:B------:R-:W-:Y:S05]  /*f720*/  @P2 BRA `(.L_x_45) ;  /* 0x0000000000042947 */ /* 0x000fea0003800000 */
[----:B------:R4:W5:Y:S02]  /*f730*/  LDG.E.U8 R38, desc[UR20][R4.64] ;  /* 0x0000001404267981 */ /* 0x000964000c1e1100 */
.L_x_45:
[----:B------:R-:W-:Y:S05]  /*f740*/  BSYNC B1 ;  /* 0x0000000000017941 */ /* 0x000fea0003800000 */
.L_x_44:
        /* <DEDUP_REMOVED lines=9> */
[----:B0-----:R-:W-:-:S11]  /*f7e0*/  PRMT R6, RZ, 0x7610, R6 ;  /* 0x00007610ff067816 */ /* 0x001fd60000000006 */
[----:B------:R-:W-:Y:S05]  /*f7f0*/  @P2 BRA `(.L_x_47) ;  /* 0x0000000000042947 */ /* 0x000fea0003800000 */
[----:B------:R0:W5:Y:S02]  /*f800*/  LDG.E.U8 R6, desc[UR20][R4.64+0x1] ;  /* 0x0000011404067981 */ /* 0x000164000c1e1100 */
.L_x_47:
[----:B------:R-:W-:Y:S05]  /*f810*/  BSYNC B1 ;  /* 0x0000000000017941 */ /* 0x000fea0003800000 */
.L_x_46:
[----:B-----5:R-:W-:Y:S01]  /*f820*/  LOP3.LUT R6, R6, 0xff, RZ, 0xc0, !PT ;  /* 0x000000ff06067812 */ /* 0x020fe200078ec0ff */
[----:B------:R-:W-:Y:S01]  /*f830*/  BSSY B1, `(.L_x_48) ;  /* 0x000000b000017945 */ /* 0x000fe20003800000 */
[----:B------:R-:W-:Y:S02]  /*f840*/  ISETP.LT.OR P3, PT, R0, 0x9, !P0 ;  /* 0x000000090000780c */ /* 0x000fe40004761670 */
[----:B------:R-:W-:-:S05]  /*f850*/  F2FP.F16.E5M2.UNPACK_B R6, R6 ;  /* 0x00000006ff06723e */ /* 0x000fca00020004ff */
[----:B------:R-:W-:-:S05]  /*f860*/  HADD2.F32 R6, -RZ, R6.H0_H0 ;  /* 0x20000006ff067230 */ /* 0x000fca0000004100 */
[----:B------:R-:W-:-:S04]  /*f870*/  FMUL R6, R6, UR23 ;  /* 0x0000001706067c20 */ /* 0x000fc80008400000 */
[--C-:B------:R-:W-:Y:S01]  /*f880*/  FFMA R7, R7, UR22, R6.reuse ;  /* 0x0000001607077c23 */ /* 0x100fe20008000006 */
[----:B------:R-:W-:-:S04]  /*f890*/  PRMT R6, RZ, 0x7610, R6 ;  /* 0x00007610ff067816 */ /* 0x000fc80000000006 */
[----:B------:R-:W-:-:S05]  /*f8a0*/  F2FP.SATFINITE.E5M2.F32.PACK_AB_MERGE_C R7, RZ, R7, RZ ;  /* 0x00000007ff07723e */ /* 0x000fca00048060ff */
[----:B------:R0:W-:Y:S01]  /*f8b0*/  @!P2 STG.E.U8 desc[UR20][R24.64+0x1], R7 ;  /* 0x000001071800a986 */ /* 0x0001e2000c101114 */
[----:B------:R-:W-:Y:S05]  /*f8c0*/  @P3 BRA `(.L_x_49) ;  /* 0x0000000000043947 */ /* 0x000fea0003800000 */
[----:B------:R0:W5:Y:S02]  /*f8d0*/  LDG.E.U8 R6, desc[UR20][R30.64+0x8] ;  /* 0x000008141e067981 */ /* 0x000164000c1e1100 */
.L_x_49:
[----:B------:R-:W-:Y:S05]  /*f8e0*/  BSYNC B1 ;  /* 0x0000000000017941 */ /* 0x000fea0003800000 */
.L_x_48:
        /* <DEDUP_REMOVED lines=12> */
.L_x_51:
[----:B------:R-:W-:Y:S05]  /*f9b0*/  BSYNC B1 ;  /* 0x0000000000017941 */ /* 0x000fea0003800000 */
.L_x_50:
        /* <DEDUP_REMOVED lines=12> */
.L_x_53:
[----:B------:R-:W-:Y:S05]  /*fa80*/  BSYNC B1 ;  /* 0x0000000000017941 */ /* 0x000fea0003800000 */
.L_x_52:
        /* <DEDUP_REMOVED lines=12> */
.L_x_55:
[----:B------:R-:W-:Y:S05]  /*fb50*/  BSYNC B1 ;  /* 0x0000000000017941 */ /* 0x000fea0003800000 */
.L_x_54:
        /* <DEDUP_REMOVED lines=12> */
.L_x_57:
[----:B------:R-:W-:Y:S05]  /*fc20*/  BSYNC B1 ;  /* 0x0000000000017941 */ /* 0x000fea0003800000 */
.L_x_56:
        /* <DEDUP_REMOVED lines=12> */
.L_x_59:
[----:B------:R-:W-:Y:S05]  /*fcf0*/  BSYNC B1 ;  /* 0x0000000000017941 */ /* 0x000fea0003800000 */
.L_x_58:
        /* <DEDUP_REMOVED lines=12> */
.L_x_61:
[----:B------:R-:W-:Y:S05]  /*fdc0*/  BSYNC B1 ;  /* 0x0000000000017941 */ /* 0x000fea0003800000 */
.L_x_60:
        /* <DEDUP_REMOVED lines=12> */
.L_x_63:
[----:B------:R-:W-:Y:S05]  /*fe90*/  BSYNC B1 ;  /* 0x0000000000017941 */ /* 0x000fea0003800000 */
.L_x_62:
        /* <DEDUP_REMOVED lines=12> */
.L_x_65:
[----:B------:R-:W-:Y:S05]  /*ff60*/  BSYNC B1 ;  /* 0x0000000000017941 */ /* 0x000fea0003800000 */
.L_x_64:
        /* <DEDUP_REMOVED lines=12> */
.L_x_67:
[----:B------:R-:W-:Y:S05]  /*10030*/  BSYNC B1 ;  /* 0x0000000000017941 */ /* 0x000fea0003800000 */
.L_x_66:
        /* <DEDUP_REMOVED lines=12> */
.L_x_69:
[----:B------:R-:W-:Y:S05]  /*10100*/  BSYNC B1 ;  /* 0x0000000000017941 */ /* 0x000fea0003800000 */
.L_x_68:
        /* <DEDUP_REMOVED lines=12> */
.L_x_71:
[----:B------:R-:W-:Y:S05]  /*101d0*/  BSYNC B1 ;  /* 0x0000000000017941 */ /* 0x000fea0003800000 */
.L_x_70:
        /* <DEDUP_REMOVED lines=12> */
.L_x_73:
[----:B------:R-:W-:Y:S05]  /*102a0*/  BSYNC B1 ;  /* 0x0000000000017941 */ /* 0x000fea0003800000 */
.L_x_72:
        /* <DEDUP_REMOVED lines=12> */
.L_x_75:
[----:B------:R-:W-:Y:S05]  /*10370*/  BSYNC B1 ;  /* 0x0000000000017941 */ /* 0x000fea0003800000 */
.L_x_74:
        /* <DEDUP_REMOVED lines=12> */
.L_x_77:
[----:B------:R-:W-:Y:S05]  /*10440*/  BSYNC B1 ;  /* 0x0000000000017941 */ /* 0x000fea0003800000 */
.L_x_76:
        /* <DEDUP_REMOVED lines=12> */
.L_x_79:
[----:B------:R-:W-:Y:S05]  /*10510*/  BSYNC B1 ;  /* 0x0000000000017941 */ /* 0x000fea0003800000 */
.L_x_78:
        /* <DEDUP_REMOVED lines=12> */
.L_x_81:
[----:B------:R-:W-:Y:S05]  /*105e0*/  BSYNC B1 ;  /* 0x0000000000017941 */ /* 0x000fea0003800000 */
.L_x_80:
        /* <DEDUP_REMOVED lines=12> */
.L_x_83:
[----:B------:R-:W-:Y:S05]  /*106b0*/  BSYNC B1 ;  /* 0x0000000000017941 */ /* 0x000fea0003800000 */
.L_x_82:
        /* <DEDUP_REMOVED lines=12> */
.L_x_85:
[----:B------:R-:W-:Y:S05]  /*10780*/  BSYNC B1 ;  /* 0x0000000000017941 */ /* 0x000fea0003800000 */
.L_x_84:
        /* <DEDUP_REMOVED lines=12> */
.L_x_87:
[----:B------:R-:W-:Y:S05]  /*10850*/  BSYNC B1 ;  /* 0x0000000000017941 */ /* 0x000fea0003800000 */
.L_x_86:
        /* <DEDUP_REMOVED lines=12> */
.L_x_89:
[----:B------:R-:W-:Y:S05]  /*10920*/  BSYNC B1 ;  /* 0x0000000000017941 */ /* 0x000fea0003800000 */
.L_x_88:
        /* <DEDUP_REMOVED lines=12> */
.L_x_91:
[----:B------:R-:W-:Y:S05]  /*109f0*/  BSYNC B1 ;  /* 0x0000000000017941 */ /* 0x000fea0003800000 */
.L_x_90:
        /* <DEDUP_REMOVED lines=12> */
.L_x_93:
[----:B------:R-:W-:Y:S05]  /*10ac0*/  BSYNC B1 ;  /* 0x0000000000017941 */ /* 0x000fea0003800000 */
.L_x_92:
        /* <DEDUP_REMOVED lines=12> */
.L_x_95:
[----:B------:R-:W-:Y:S05]  /*10b90*/  BSYNC B1 ;  /* 0x0000000000017941 */ /* 0x000fea0003800000 */
.L_x_94:
        /* <DEDUP_REMOVED lines=12> */
.L_x_97:
[----:B------:R-:W-:Y:S05]  /*10c60*/  BSYNC B1 ;  /* 0x0000000000017941 */ /* 0x000fea0003800000 */
.L_x_96:
        /* <DEDUP_REMOVED lines=12> */
.L_x_99:
[----:B------:R-:W-:Y:S05]  /*10d30*/  BSYNC B1 ;  /* 0x0000000000017941 */ /* 0x000fea0003800000 */
.L_x_98:
        /* <DEDUP_REMOVED lines=12> */
.L_x_101:
[----:B------:R-:W-:Y:S05]  /*10e00*/  BSYNC B1 ;  /* 0x0000000000017941 */ /* 0x000fea0003800000 */
.L_x_100:
        /* <DEDUP_REMOVED lines=12> */
.L_x_103:
[----:B------:R-:W-:Y:S05]  /*10ed0*/  BSYNC B1 ;  /* 0x0000000000017941 */ /* 0x000fea0003800000 */
.L_x_102:
        /* <DEDUP_REMOVED lines=12> */
.L_x_105:
[----:B------:R-:W-:Y:S05]  /*10fa0*/  BSYNC B1 ;  /* 0x0000000000017941 */ /* 0x000fea0003800000 */
.L_x_104:
        /* <DEDUP_REMOVED lines=12> */
.L_x_107:
[----:B------:R-:W-:Y:S05]  /*11070*/  BSYNC B1 ;  /* 0x0000000000017941 */ /* 0x000fea0003800000 */
.L_x_106:
        /* <DEDUP_REMOVED lines=12> */
.L_x_109:
[----:B------:R-:W-:Y:S05]  /*11140*/  BSYNC B1 ;  /* 0x0000000000017941 */ /* 0x000fea0003800000 */
.L_x_108:
        /* <DEDUP_REMOVED lines=12> */
.L_x_111:
[----:B------:R-:W-:Y:S05]  /*11210*/  BSYNC B1 ;  /* 0x0000000000017941 */ /* 0x000fea0003800000 */
.L_x_110:
        /* <DEDUP_REMOVED lines=12> */
.L_x_113:
[----:B------:R-:W-:Y:S05]  /*112e0*/  BSYNC B1 ;  /* 0x0000000000017941 */ /* 0x000fea0003800000 */
.L_x_112:
        /* <DEDUP_REMOVED lines=12> */
.L_x_115:
[----:B------:R-:W-:Y:S05]  /*113b0*/  BSYNC B1 ;  /* 0x0000000000017941 */ /* 0x000fea0003800000 */
.L_x_114:
        /* <DEDUP_REMOVED lines=12> */
.L_x_117:
[----:B------:R-:W-:Y:S05]  /*11480*/  BSYNC B1 ;  /* 0x0000000000017941 */ /* 0x000fea0003800000 */
.L_x_116:
        /* <DEDUP_REMOVED lines=12> */
.L_x_119:
[----:B------:R-:W-:Y:S05]  /*11550*/  BSYNC B1 ;  /* 0x0000000000017941 */ /* 0x000fea0003800000 */
.L_x_118:
        /* <DEDUP_REMOVED lines=12> */
.L_x_121:
[----:B------:R-:W-:Y:S05]  /*11620*/  BSYNC B1 ;  /* 0x0000000000017941 */ /* 0x000fea0003800000 */
.L_x_120:
        /* <DEDUP_REMOVED lines=12> */
.L_x_123:
[----:B------:R-:W-:Y:S05]  /*116f0*/  BSYNC B1 ;  /* 0x0000000000017941 */ /* 0x000fea0003800000 */
.L_x_122:
        /* <DEDUP_REMOVED lines=12> */
.L_x_125:
[----:B------:R-:W-:Y:S05]  /*117c0*/  BSYNC B1 ;  /* 0x0000000000017941 */ /* 0x000fea0003800000 */
.L_x_124:
[----:B-----5:R-:W-:Y:S01]  /*117d0*/  LOP3.LUT R6, R6, 0xff, RZ, 0xc0, !PT ;  /* 0x000000ff06067812 */ /* 0x020fe200078ec0ff */
[----:B------:R-:W-:Y:S01]  /*117e0*/  BSSY B1, `(.L_x_126) ;  /* 0x000000b000017945 */ /* 0x000fe20003800000 */
[----:B------:R-:W-:Y:S02]  /*117f0*/  ISETP.LT.OR P2, PT, R0, 0x52, !P1 ;  /* 0x000000520000780c */ /* 0x000fe40004f41670 */
[----:B------:R-:W-:-:S05]  /*11800*/  F2FP.F16.E5M2.UNPACK_B R6, R6 ;  /* 0x00000006ff06723e */ /* 0x000fca00020004ff */
[----:B------:R-:W-:-:S05]  /*11810*/  HADD2.F32 R6, -RZ, R6.H0_H0 ;  /* 0x20000006ff067230 */ /* 0x000fca0000004100 */
[----:B------:R-:W-:-:S04]  /*11820*/  FMUL R6, R6, UR23 ;  /* 0x0000001706067c20 */ /* 0x000fc80008400000 */
[----:B------:R-:W-:-:S05]  /*11830*/  FFMA R6, R174, UR22, R6 ;  /* 0x00000016ae067c23 */ /* 0x000fca0008000006 */
[----:B0-----:R-:W-:Y:S02]  /*11840*/  F2FP.SATFINITE.E5M2.F32.PACK_AB_MERGE_C R7, RZ, R6, RZ ;  /* 0x00000006ff07723e */ /* 0x001fe400048060ff */
[----:B------:R-:W-:-:S03]  /*11850*/  PRMT R6, RZ, 0x7610, R6 ;  /* 0x00007610ff067816 */ /* 0x000fc60000000006 */
[----:B------:R0:W-:Y:S01]  /*11860*/  @!P3 STG.E.U8 desc[UR20][R24.64+0x50], R7 ;  /* 0x000050071800b986 */ /* 0x0001e2000c101114 */
[----:B------:R-:W-:Y:S05]  /*11870*/  @P2 BRA `(.L_x_127) ;  /* 0x0000000000042947 */ /* 0x000fea0003800000 */
[----:B------:R0:W5:Y:S02]  /*11880*/  LDG.E.U8 R6, desc[UR20][R4.64+0x51] ;  /* 0x0000511404067981 */ /* 0x000164000c1e1100 */
.L_x_127:
[----:B------:R-:W-:Y:S05]  /*11890*/  BSYNC B1 ;  /* 0x0000000000017941 */ /* 0x000fea0003800000 */
.L_x_126:
        /* <DEDUP_REMOVED lines=12> */
.L_x_129:
[----:B------:R-:W-:Y:S05]  /*11960*/  BSYNC B1 ;  /* 0x0000000000017941 */ /* 0x000fea0003800000 */
.L_x_128:
        /* <DEDUP_REMOVED lines=12> */
.L_x_131:
[----:B------:R-:W-:Y:S05]  /*11a30*/  BSYNC B1 ;  /* 0x0000000000017941 */ /* 0x000fea0003800000 */
.L_x_130:
        /* <DEDUP_REMOVED lines=12> */
.L_x_133:
[----:B------:R-:W-:Y:S05]  /*11b00*/  BSYNC B1 ;  /* 0x0000000000017941 */ /* 0x000fea0003800000 */
.L_x_132:
[----:B-----5:R-:W-:Y:S01]  /*11b10*/  LOP3.LUT R6, R6, 0xff, RZ, 0xc0, !PT ;  /* 0x000000ff06067812 */ /* 0x020fe200078ec0ff */
[----:B------:R-:W-:Y:S01]  /*11b20*/  BSSY B1, `(.L_x_134) ;  /* 0x000000b000017945 */ /* 0x000fe20003800000 */
[----:B------:R-:W-:Y:S02]  /*11b30*/  ISETP.LT.OR P2, PT, R0, 0x5a, !P1 ;  /* 0x0000005a0000780c */ /* 0x000fe40004f41670 */
[----:B------:R-:W-:-:S05]  /*11b40*/  F2FP.F16.E5M2.UNPACK_B R6, R6 ;  /* 0x00000006ff06723e */ /* 0x000fca00020004ff */
[----:B------:R-:W-:-:S05]  /*11b50*/  HADD2.F32 R6, -RZ, R6.H0_H0 ;  /* 0x20000006ff067230 */ /* 0x000fca0000004100 */
[----:B0-----:R-:W-:Y:S01]  /*11b60*/  FMUL R7, R6, UR23 ;  /* 0x0000001706077c20 */ /* 0x001fe20008400000 */
[----:B------:R-:W-:-:S03]  /*11b70*/  PRMT R6, RZ, 0x7610, R6 ;  /* 0x00007610ff067816 */ /* 0x000fc60000000006 */
[----:B------:R-:W-:-:S05]  /*11b80*/  FFMA R7, R178, UR22, R7 ;  /* 0x00000016b2077c23 */ /* 0x000fca0008000007 */
[----:B------:R-:W-:-:S05]  /*11b90*/  F2FP.SATFINITE.E5M2.F32.PACK_AB_MERGE_C R7, RZ, R7, RZ ;  /* 0x00000007ff07723e */ /* 0x000fca00048060ff */
[----:B------:R0:W-:Y:S01]  /*11ba0*/  @!P3 STG.E.U8 desc[UR20][R24.64+0x58], R7 ;  /* 0x000058071800b986 */ /* 0x0001e2000c101114 */
[----:B------:R-:W-:Y:S05]  /*11bb0*/  @P2 BRA `(.L_x_135) ;  /* 0x0000000000042947 */ /* 0x000fea0003800000 */
[----:B------:R0:W5:Y:S02]  /*11bc0*/  LDG.E.U8 R6, desc[UR20][R4.64+0x59] ;  /* 0x0000591404067981 */ /* 0x000164000c1e1100 */
.L_x_135:
[----:B------:R-:W-:Y:S05]  /*11bd0*/  BSYNC B1 ;  /* 0x0000000000017941 */ /* 0x000fea0003800000 */
.L_x_134:
        /* <DEDUP_REMOVED lines=12> */
.L_x_137:
[----:B------:R-:W-:Y:S05]  /*11ca0*/  BSYNC B1 ;  /* 0x0000000000017941 */ /* 0x000fea0003800000 */
.L_x_136:
        /* <DEDUP_REMOVED lines=12> */
.L_x_139:
[----:B------:R-:W-:Y:S05]  /*11d70*/  BSYNC B1 ;  /* 0x0000000000017941 */ /* 0x000fea0003800000 */
.L_x_138:
        /* <DEDUP_REMOVED lines=12> */
.L_x_141:
[----:B------:R-:W-:Y:S05]  /*11e40*/  BSYNC B1 ;  /* 0x0000000000017941 */ /* 0x000fea0003800000 */
.L_x_140:
        /* <DEDUP_REMOVED lines=12> */
.L_x_143:
[----:B------:R-:W-:Y:S05]  /*11f10*/  BSYNC B1 ;  /* 0x0000000000017941 */ /* 0x000fea0003800000 */
.L_x_142:
        /* <DEDUP_REMOVED lines=12> */
.L_x_145:
[----:B------:R-:W-:Y:S05]  /*11fe0*/  BSYNC B1 ;  /* 0x0000000000017941 */ /* 0x000fea0003800000 */
.L_x_144:
        /* <DEDUP_REMOVED lines=12> */
.L_x_147:
[----:B------:R-:W-:Y:S05]  /*120b0*/  BSYNC B1 ;  /* 0x0000000000017941 */ /* 0x000fea0003800000 */
.L_x_146:
        /* <DEDUP_REMOVED lines=12> */
.L_x_149:
[----:B------:R-:W-:Y:S05]  /*12180*/  BSYNC B1 ;  /* 0x0000000000017941 */ /* 0x000fea0003800000 */
.L_x_148:
        /* <DEDUP_REMOVED lines=12> */
.L_x_151:
[----:B------:R-:W-:Y:S05]  /*12250*/  BSYNC B1 ;  /* 0x0000000000017941 */ /* 0x000fea0003800000 */
.L_x_150:
        /* <DEDUP_REMOVED lines=12> */
.L_x_153:
[----:B------:R-:W-:Y:S05]  /*12320*/  BSYNC B1 ;  /* 0x0000000000017941 */ /* 0x000fea0003800000 */
.L_x_152:
        /* <DEDUP_REMOVED lines=12> */
.L_x_155:
[----:B------:R-:W-:Y:S05]  /*123f0*/  BSYNC B1 ;  /* 0x0000000000017941 */ /* 0x000fea0003800000 */
.L_x_154:
        /* <DEDUP_REMOVED lines=12> */
.L_x_157:
[----:B------:R-:W-:Y:S05]  /*124c0*/  BSYNC B1 ;  /* 0x0000000000017941 */ /* 0x000fea0003800000 */
.L_x_156:
        /* <DEDUP_REMOVED lines=12> */
.L_x_159:
[----:B------:R-:W-:Y:S05]  /*12590*/  BSYNC B1 ;  /* 0x0000000000017941 */ /* 0x000fea0003800000 */
.L_x_158:
        /* <DEDUP_REMOVED lines=12> */
.L_x_161:
[----:B------:R-:W-:Y:S05]  /*12660*/  BSYNC B1 ;  /* 0x0000000000017941 */ /* 0x000fea0003800000 */
.L_x_160:
        /* <DEDUP_REMOVED lines=12> */
.L_x_163:
[----:B------:R-:W-:Y:S05]  /*12730*/  BSYNC B1 ;  /* 0x0000000000017941 */ /* 0x000fea0003800000 */
.L_x_162:
        /* <DEDUP_REMOVED lines=12> */
.L_x_165:
[----:B------:R-:W-:Y:S05]  /*12800*/  BSYNC B1 ;  /* 0x0000000000017941 */ /* 0x000fea0003800000 */
.L_x_164:
        /* <DEDUP_REMOVED lines=12> */
.L_x_167:
[----:B------:R-:W-:Y:S05]  /*128d0*/  BSYNC B1 ;  /* 0x0000000000017941 */ /* 0x000fea0003800000 */
.L_x_166:
        /* <DEDUP_REMOVED lines=12> */
.L_x_169:
[----:B------:R-:W-:Y:S05]  /*129a0*/  BSYNC B1 ;  /* 0x0000000000017941 */ /* 0x000fea0003800000 */
.L_x_168:
        /* <DEDUP_REMOVED lines=12> */
.L_x_171:
[----:B------:R-:W-:Y:S05]  /*12a70*/  BSYNC B1 ;  /* 0x0000000000017941 */ /* 0x000fea0003800000 */
.L_x_170:
        /* <DEDUP_REMOVED lines=12> */
.L_x_173:
[----:B------:R-:W-:Y:S05]  /*12b40*/  BSYNC B1 ;  /* 0x0000000000017941 */ /* 0x000fea0003800000 */
.L_x_172:
        /* <DEDUP_REMOVED lines=12> */
.L_x_175:
[----:B------:R-:W-:Y:S05]  /*12c10*/  BSYNC B1 ;  /* 0x0000000000017941 */ /* 0x000fea0003800000 */
.L_x_174:
        /* <DEDUP_REMOVED lines=12> */
.L_x_177:
[----:B------:R-:W-:Y:S05]  /*12ce0*/  BSYNC B1 ;  /* 0x0000000000017941 */ /* 0x000fea0003800000 */
.L_x_176:
        /* <DEDUP_REMOVED lines=12> */
.L_x_179:
[----:B------:R-:W-:Y:S05]  /*12db0*/  BSYNC B1 ;  /* 0x0000000000017941 */ /* 0x000fea0003800000 */
.L_x_178:
        /* <DEDUP_REMOVED lines=12> */
.L_x_181:
[----:B------:R-:W-:Y:S05]  /*12e80*/  BSYNC B1 ;  /* 0x0000000000017941 */ /* 0x000fea0003800000 */
.L_x_180:
        /* <DEDUP_REMOVED lines=12> */
.L_x_183:
[----:B------:R-:W-:Y:S05]  /*12f50*/  BSYNC B1 ;  /* 0x0000000000017941 */ /* 0x000fea0003800000 */
.L_x_182:
        /* <DEDUP_REMOVED lines=12> */
.L_x_185:
[----:B------:R-:W-:Y:S05]  /*13020*/  BSYNC B1 ;  /* 0x0000000000017941 */ /* 0x000fea0003800000 */
.L_x_184:
        /* <DEDUP_REMOVED lines=12> */
.L_x_187:
[----:B------:R-:W-:Y:S05]  /*130f0*/  BSYNC B1 ;  /* 0x0000000000017941 */ /* 0x000fea0003800000 */
.L_x_186:
        /* <DEDUP_REMOVED lines=12> */
.L_x_189:
[----:B------:R-:W-:Y:S05]  /*131c0*/  BSYNC B1 ;  /* 0x0000000000017941 */ /* 0x000fea0003800000 */
.L_x_188:
        /* <DEDUP_REMOVED lines=12> */
.L_x_191:
[----:B------:R-:W-:Y:S05]  /*13290*/  BSYNC B1 ;  /* 0x0000000000017941 */ /* 0x000fea0003800000 */
.L_x_190:
        /* <DEDUP_REMOVED lines=12> */
.L_x_193:
[----:B------:R-:W-:Y:S05]  /*13360*/  BSYNC B1 ;  /* 0x0000000000017941 */ /* 0x000fea0003800000 */
.L_x_192:
        /* <DEDUP_REMOVED lines=12> */
.L_x_195:
[----:B------:R-:W-:Y:S05]  /*13430*/  BSYNC B1 ;  /* 0x0000000000017941 */ /* 0x000fea0003800000 */
.L_x_194:
        /* <DEDUP_REMOVED lines=12> */
.L_x_197:
[----:B------:R-:W-:Y:S05]  /*13500*/  BSYNC B1 ;  /* 0x0000000000017941 */ /* 0x000fea0003800000 */
.L_x_196:
        /* <DEDUP_REMOVED lines=12> */
.L_x_199:
[----:B------:R-:W-:Y:S05]  /*135d0*/  BSYNC B1 ;  /* 0x0000000000017941 */ /* 0x000fea0003800000 */
.L_x_198:
        /* <DEDUP_REMOVED lines=12> */
.L_x_201:
[----:B------:R-:W-:Y:S05]  /*136a0*/  BSYNC B1 ;  /* 0x0000000000017941 */ /* 0x000fea0003800000 */
.L_x_200:
        /* <DEDUP_REMOVED lines=12> */
.L_x_203:
[----:B------:R-:W-:Y:S05]  /*13770*/  BSYNC B1 ;  /* 0x0000000000017941 */ /* 0x000fea0003800000 */
.L_x_202:
        /* <DEDUP_REMOVED lines=12> */
.L_x_205:
[----:B------:R-:W-:Y:S05]  /*13840*/  BSYNC B1 ;  /* 0x0000000000017941 */ /* 0x000fea0003800000 */
.L_x_204:
        /* <DEDUP_REMOVED lines=12> */
.L_x_207:
[----:B------:R-:W-:Y:S05]  /*13910*/  BSYNC B1 ;  /* 0x0000000000017941 */ /* 0x000fea0003800000 */
.L_x_206:
        /* <DEDUP_REMOVED lines=12> */
.L_x_209:
[----:B------:R-:W-:Y:S05]  /*139e0*/  BSYNC B1 ;  /* 0x0000000000017941 */ /* 0x000fea0003800000 */
.L_x_208:
        /* <DEDUP_REMOVED lines=12> */
.L_x_211:
[----:B------:R-:W-:Y:S05]  /*13ab0*/  BSYNC B1 ;  /* 0x0000000000017941 */ /* 0x000fea0003800000 */
.L_x_210:
        /* <DEDUP_REMOVED lines=12> */
.L_x_213:
[----:B------:R-:W-:Y:S05]  /*13b80*/  BSYNC B1 ;  /* 0x0000000000017941 */ /* 0x000fea0003800000 */
.L_x_212:
        /* <DEDUP_REMOVED lines=12> */
.L_x_215:
[----:B------:R-:W-:Y:S05]  /*13c50*/  BSYNC B1 ;  /* 0x0000000000017941 */ /* 0x000fea0003800000 */
.L_x_214:
        /* <DEDUP_REMOVED lines=12> */
.L_x_217:
[----:B------:R-:W-:Y:S05]  /*13d20*/  BSYNC B1 ;  /* 0x0000000000017941 */ /* 0x000fea0003800000 */
.L_x_216:
        /* <DEDUP_REMOVED lines=12> */
.L_x_219:
[----:B------:R-:W-:Y:S05]  /*13df0*/  BSYNC B1 ;  /* 0x0000000000017941 */ /* 0x000fea0003800000 */
.L_x_218:
        /* <DEDUP_REMOVED lines=12> */
.L_x_221:
[----:B------:R-:W-:Y:S05]  /*13ec0*/  BSYNC B1 ;  /* 0x0000000000017941 */ /* 0x000fea0003800000 */
.L_x_220:
        /* <DEDUP_REMOVED lines=12> */
.L_x_223:
[----:B------:R-:W-:Y:S05]  /*13f90*/  BSYNC B1 ;  /* 0x0000000000017941 */ /* 0x000fea0003800000 */
.L_x_222:
        /* <DEDUP_REMOVED lines=12> */
.L_x_225:
[----:B------:R-:W-:Y:S05]  /*14060*/  BSYNC B1 ;  /* 0x0000000000017941 */ /* 0x000fea0003800000 */
.L_x_224:
        /* <DEDUP_REMOVED lines=12> */
.L_x_227:
[----:B------:R-:W-:Y:S05]  /*14130*/  BSYNC B1 ;  /* 0x0000000000017941 */ /* 0x000fea0003800000 */
.L_x_226:
        /* <DEDUP_REMOVED lines=12> */
.L_x_229:
[----:B------:R-:W-:Y:S05]  /*14200*/  BSYNC B1 ;  /* 0x0000000000017941 */ /* 0x000fea0003800000 */
.L_x_228:
        /* <DEDUP_REMOVED lines=12> */
.L_x_231:
[----:B------:R-:W-:Y:S05]  /*142d0*/  BSYNC B1 ;  /* 0x0000000000017941 */ /* 0x000fea0003800000 */
.L_x_230:
        /* <DEDUP_REMOVED lines=12> */
.L_x_233:
[----:B------:R-:W-:Y:S05]  /*143a0*/  BSYNC B1 ;  /* 0x0000000000017941 */ /* 0x000fea0003800000 */
.L_x_232:
        /* <DEDUP_REMOVED lines=12> */
.L_x_235:
[----:B------:R-:W-:Y:S05]  /*14470*/  BSYNC B1 ;  /* 0x0000000000017941 */ /* 0x000fea0003800000 */
.L_x_234:
        /* <DEDUP_REMOVED lines=12> */
.L_x_237:
[----:B------:R-:W-:Y:S05]  /*14540*/  BSYNC B1 ;  /* 0x0000000000017941 */ /* 0x000fea0003800000 */
.L_x_236:
        /* <DEDUP_REMOVED lines=12> */
.L_x_239:
[----:B------:R-:W-:Y:S05]  /*14610*/  BSYNC B1 ;  /* 0x0000000000017941 */ /* 0x000fea0003800000 */
.L_x_238:
        /* <DEDUP_REMOVED lines=12> */
.L_x_241:
[----:B------:R-:W-:Y:S05]  /*146e0*/  BSYNC B1 ;  /* 0x0000000000017941 */ /* 0x000fea0003800000 */
.L_x_240:
        /* <DEDUP_REMOVED lines=12> */
.L_x_243:
[----:B------:R-:W-:Y:S05]  /*147b0*/  BSYNC B1 ;  /* 0x0000000000017941 */ /* 0x000fea0003800000 */
.L_x_242:
        /* <DEDUP_REMOVED lines=12> */
.L_x_245:
[----:B------:R-:W-:Y:S05]  /*14880*/  BSYNC B1 ;  /* 0x0000000000017941 */ /* 0x000fea0003800000 */
.L_x_244:
        /* <DEDUP_REMOVED lines=12> */
.L_x_247:
[----:B------:R-:W-:Y:S05]  /*14950*/  BSYNC B1 ;  /* 0x0000000000017941 */ /* 0x000fea0003800000 */
.L_x_246:
        /* <DEDUP_REMOVED lines=12> */
.L_x_249:
[----:B------:R-:W-:Y:S05]  /*14a20*/  BSYNC B1 ;  /* 0x0000000000017941 */ /* 0x000fea0003800000 */
.L_x_248:
        /* <DEDUP_REMOVED lines=12> */
.L_x_251:
[----:B------:R-:W-:Y:S05]  /*14af0*/  BSYNC B1 ;  /* 0x0000000000017941 */ /* 0x000fea0003800000 */
.L_x_250:
        /* <DEDUP_REMOVED lines=12> */
.L_x_253:
[----:B------:R-:W-:Y:S05]  /*14bc0*/  BSYNC B1 ;  /* 0x0000000000017941 */ /* 0x000fea0003800000 */
.L_x_252:
[----:B0-----:R-:W2:Y:S01]  /*14bd0*/  LDL.LU R7, [R1+0x200] ;  /* 0x0002000001077983 */ /* 0x001ea20000300800 */
[----:B-----5:R-:W-:Y:S01]  /*14be0*/  LOP3.LUT R6, R6, 0xff, RZ, 0xc0, !PT ;  /* 0x000000ff06067812 */ /* 0x020fe200078ec0ff */
[----:B------:R-:W-:Y:S01]  /*14bf0*/  BSSY B1, `(.L_x_254) ;  /* 0x000000b000017945 */ /* 0x000fe20003800000 */
[----:B------:R-:W-:Y:S02]  /*14c00*/  ISETP.LT.OR P2, PT, R0, 0xd2, !P1 ;  /* 0x000000d20000780c */ /* 0x000fe40004f41670 */
[----:B------:R-:W-:-:S05]  /*14c10*/  F2FP.F16.E5M2.UNPACK_B R6, R6 ;  /* 0x00000006ff06723e */ /* 0x000fca00020004ff */
[----:B------:R-:W-:-:S05]  /*14c20*/  HADD2.F32 R6, -RZ, R6.H0_H0 ;  /* 0x20000006ff067230 */ /* 0x000fca0000004100 */
[----:B------:R-:W-:-:S04]  /*14c30*/  FMUL R6, R6, UR23 ;  /* 0x0000001706067c20 */ /* 0x000fc80008400000 */
[----:B--2---:R-:W-:-:S05]  /*14c40*/  FFMA R6, R7, UR22, R6 ;  /* 0x0000001607067c23 */ /* 0x004fca0008000006 */
[----:B------:R-:W-:Y:S02]  /*14c50*/  F2FP.SATFINITE.E5M2.F32.PACK_AB_MERGE_C R7, RZ, R6, RZ ;  /* 0x00000006ff07723e */ /* 0x000fe400048060ff */
[----:B------:R-:W-:-:S03]  /*14c60*/  PRMT R6, RZ, 0x7610, R6 ;  /* 0x00007610ff067816 */ /* 0x000fc60000000006 */
[----:B------:R0:W-:Y:S01]  /*14c70*/  @!P3 STG.E.U8 desc[UR20][R24.64+0xd0], R7 ;  /* 0x0000d0071800b986 */ /* 0x0001e2000c101114 */
[----:B------:R-:W-:Y:S05]  /*14c80*/  @P2 BRA `(.L_x_255) ;  /* 0x0000000000042947 */ /* 0x000fea0003800000 */
[----:B------:R2:W5:Y:S02]  /*14c90*/  LDG.E.U8 R6, desc[UR20][R4.64+0xd1] ;  /* 0x0000d11404067981 */ /* 0x000564000c1e1100 */
.L_x_255:
[----:B------:R-:W-:Y:S05]  /*14ca0*/  BSYNC B1 ;  /* 0x0000000000017941 */ /* 0x000fea0003800000 */
.L_x_254:
[----:B0-----:R-:W3:Y:S01]  /*14cb0*/  LDL.LU R7, [R1+0x204] ;  /* 0x0002040001077983 */ /* 0x001ee20000300800 */
[----:B-----5:R-:W-:Y:S01]  /*14cc0*/  LOP3.LUT R6, R6, 0xff, RZ, 0xc0, !PT ;  /* 0x000000ff06067812 */ /* 0x020fe200078ec0ff */
[----:B------:R-:W-:Y:S01]  /*14cd0*/  BSSY B1, `(.L_x_256) ;  /* 0x000000b000017945 */ /* 0x000fe20003800000 */
[----:B------:R-:W-:Y:S02]  /*14ce0*/  ISETP.LT.OR P3, PT, R0, 0xd9, !P0 ;  /* 0x000000d90000780c */ /* 0x000fe40004761670 */
[----:B------:R-:W-:-:S05]  /*14cf0*/  F2FP.F16.E5M2.UNPACK_B R6, R6 ;  /* 0x00000006ff06723e */ /* 0x000fca00020004ff */
[----:B------:R-:W-:-:S05]  /*14d00*/  HADD2.F32 R6, -RZ, R6.H0_H0 ;  /* 0x20000006ff067230 */ /* 0x000fca0000004100 */
[----:B------:R-:W-:-:S04]  /*14d10*/  FMUL R6, R6, UR23 ;  /* 0x0000001706067c20 */ /* 0x000fc80008400000 */
[----:B---3--:R-:W-:-:S05]  /*14d20*/  FFMA R6, R7, UR22, R6 ;  /* 0x0000001607067c23 */ /* 0x008fca0008000006 */
[----:B------:R-:W-:Y:S02]  /*14d30*/  F2FP.SATFINITE.E5M2.F32.PACK_AB_MERGE_C R7, RZ, R6, RZ ;  /* 0x00000006ff07723e */ /* 0x000fe400048060ff */
[----:B------:R-:W-:-:S03]  /*14d40*/  PRMT R6, RZ, 0x7610, R6 ;  /* 0x00007610ff067816 */ /* 0x000fc60000000006 */
[----:B------:R0:W-:Y:S01]  /*14d50*/  @!P2 STG.E.U8 desc[UR20][R24.64+0xd1], R7 ;  /* 0x0000d1071800a986 */ /* 0x0001e2000c101114 */
[----:B------:R-:W-:Y:S05]  /*14d60*/  @P3 BRA `(.L_x_257) ;  /* 0x0000000000043947 */ /* 0x000fea0003800000 */
[----:B------:R3:W5:Y:S02]  /*14d70*/  LDG.E.U8 R6, desc[UR20][R30.64+0xd8] ;  /* 0x0000d8141e067981 */ /* 0x000764000c1e1100 */
.L_x_257:
[----:B------:R-:W-:Y:S05]  /*14d80*/  BSYNC B1 ;  /* 0x0000000000017941 */ /* 0x000fea0003800000 */
.L_x_256:
        /* <DEDUP_REMOVED lines=13> */
.L_x_259:
[----:B------:R-:W-:Y:S05]  /*14e60*/  BSYNC B1 ;  /* 0x0000000000017941 */ /* 0x000fea0003800000 */
.L_x_258:
        /* <DEDUP_REMOVED lines=13> */
.L_x_261:
[----:B------:R-:W-:Y:S05]  /*14f40*/  BSYNC B1 ;  /* 0x0000000000017941 */ /* 0x000fea0003800000 */
.L_x_260:
        /* <DEDUP_REMOVED lines=13> */
.L_x_263:
[----:B------:R-:W-:Y:S05]  /*15020*/  BSYNC B1 ;  /* 0x0000000000017941 */ /* 0x000fea0003800000 */
.L_x_262:
        /* <DEDUP_REMOVED lines=13> */
.L_x_265:
[----:B------:R-:W-:Y:S05]  /*15100*/  BSYNC B1 ;  /* 0x0000000000017941 */ /* 0x000fea0003800000 */
.L_x_264:
        /* <DEDUP_REMOVED lines=13> */
.L_x_267:
[----:B------:R-:W-:Y:S05]  /*151e0*/  BSYNC B1 ;  /* 0x0000000000017941 */ /* 0x000fea0003800000 */
.L_x_266:
        /* <DEDUP_REMOVED lines=13> */
.L_x_269:
[----:B------:R-:W-:Y:S05]  /*152c0*/  BSYNC B1 ;  /* 0x0000000000017941 */ /* 0x000fea0003800000 */
.L_x_268:
        /* <DEDUP_REMOVED lines=13> */
.L_x_271:
[----:B------:R-:W-:Y:S05]  /*153a0*/  BSYNC B1 ;  /* 0x0000000000017941 */ /* 0x000fea0003800000 */
.L_x_270:
        /* <DEDUP_REMOVED lines=13> */
.L_x_273:
[----:B------:R-:W-:Y:S05]  /*15480*/  BSYNC B1 ;  /* 0x0000000000017941 */ /* 0x000fea0003800000 */
.L_x_272:
        /* <DEDUP_REMOVED lines=13> */
.L_x_275:
[----:B------:R-:W-:Y:S05]  /*15560*/  BSYNC B1 ;  /* 0x0000000000017941 */ /* 0x000fea0003800000 */
.L_x_274:
        /* <DEDUP_REMOVED lines=13> */
.L_x_277:
[----:B------:R-:W-:Y:S05]  /*15640*/  BSYNC B1 ;  /* 0x0000000000017941 */ /* 0x000fea0003800000 */
.L_x_276:
        /* <DEDUP_REMOVED lines=13> */
.L_x_279:
[----:B------:R-:W-:Y:S05]  /*15720*/  BSYNC B1 ;  /* 0x0000000000017941 */ /* 0x000fea0003800000 */
.L_x_278:
        /* <DEDUP_REMOVED lines=13> */
.L_x_281:
[----:B------:R-:W-:Y:S05]  /*15800*/  BSYNC B1 ;  /* 0x0000000000017941 */ /* 0x000fea0003800000 */
.L_x_280:
        /* <DEDUP_REMOVED lines=13> */
.L_x_283:
[----:B------:R-:W-:Y:S05]  /*158e0*/  BSYNC B1 ;  /* 0x0000000000017941 */ /* 0x000fea0003800000 */
.L_x_282:
        /* <DEDUP_REMOVED lines=13> */
.L_x_285:
[----:B------:R-:W-:Y:S05]  /*159c0*/  BSYNC B1 ;  /* 0x0000000000017941 */ /* 0x000fea0003800000 */
.L_x_284:
        /* <DEDUP_REMOVED lines=13> */
.L_x_287:
[----:B------:R-:W-:Y:S05]  /*15aa0*/  BSYNC B1 ;  /* 0x0000000000017941 */ /* 0x000fea0003800000 */
.L_x_286:
        /* <DEDUP_REMOVED lines=13> */
.L_x_289:
[----:B------:R-:W-:Y:S05]  /*15b80*/  BSYNC B1 ;  /* 0x0000000000017941 */ /* 0x000fea0003800000 */
.L_x_288:
        /* <DEDUP_REMOVED lines=13> */
.L_x_291:
[----:B------:R-:W-:Y:S05]  /*15c60*/  BSYNC B1 ;  /* 0x0000000000017941 */ /* 0x000fea0003800000 */
.L_x_290:
        /* <DEDUP_REMOVED lines=13> */
.L_x_293:
[----:B------:R-:W-:Y:S05]  /*15d40*/  BSYNC B1 ;  /* 0x0000000000017941 */ /* 0x000fea0003800000 */
.L_x_292:
[----:B0-----:R-:W2:Y:S01]  /*15d50*/  LDL.LU R3, [R1+0x250] ;  /* 0x0002500001037983 */ /* 0x001ea20000300800 */
[----:B-----5:R-:W-:Y:S01]  /*15d60*/  LOP3.LUT R6, R6, 0xff, RZ, 0xc0, !PT ;  /* 0x000000ff06067812 */ /* 0x020fe200078ec0ff */
[----:B------:R-:W-:Y:S01]  /*15d70*/  BSSY B1, `(.L_x_294) ;  /* 0x000000b000017945 */ /* 0x000fe20003800000 */
[----:B------:R-:W-:Y:S02]  /*15d80*/  ISETP.LT.OR P1, PT, R0, 0xfa, !P1 ;  /* 0x000000fa0000780c */ /* 0x000fe40004f21670 */
[----:B------:R-:W-:Y:S02]  /*15d90*/  F2FP.F16.E5M2.UNPACK_B R6, R6 ;  /* 0x00000006ff06723e */ /* 0x000fe400020004ff */
[----:B------:R-:W-:-:S03]  /*15da0*/  PRMT R2, RZ, 0x7610, R2 ;  /* 0x00007610ff027816 */ /* 0x000fc60000000002 */
[----:B------:R-:W-:-:S05]  /*15db0*/  HADD2.F32 R6, -RZ, R6.H0_H0 ;  /* 0x20000006ff067230 */ /* 0x000fca0000004100 */
[----:B------:R-:W-:-:S04]  /*15dc0*/  FMUL R6, R6, UR23 ;  /* 0x0000001706067c20 */ /* 0x000fc80008400000 */
[----:B--2---:R-:W-:-:S05]  /*15dd0*/  FFMA R6, R3, UR22, R6 ;  /* 0x0000001603067c23 */ /* 0x004fca0008000006 */
[----:B------:R-:W-:-:S05]  /*15de0*/  F2FP.SATFINITE.E5M2.F32.PACK_AB_MERGE_C R3, RZ, R6, RZ ;  /* 0x00000006ff03723e */ /* 0x000fca00048060ff */
[----:B------:R0:W-:Y:S01]  /*15df0*/  @!P2 STG.E.U8 desc[UR20][R24.64+0xf8], R3 ;  /* 0x0000f8031800a986 */ /* 0x0001e2000c101114 */
[----:B------:R-:W-:Y:S05]  /*15e00*/  @P1 BRA `(.L_x_295) ;  /* 0x0000000000041947 */ /* 0x000fea0003800000 */
[----:B------:R2:W5:Y:S02]  /*15e10*/  LDG.E.U8 R2, desc[UR20][R4.64+0xf9] ;  /* 0x0000f91404027981 */ /* 0x000564000c1e1100 */
.L_x_295:
[----:B------:R-:W-:Y:S05]  /*15e20*/  BSYNC B1 ;  /* 0x0000000000017941 */ /* 0x000fea0003800000 */
.L_x_294:
[----:B------:R-:W2:Y:S01]  /*15e30*/  LDL.LU R7, [R1+0x254] ;  /* 0x0002540001077983 */ /* 0x000ea20000300800 */
[----:B-----5:R-:W-:Y:S01]  /*15e40*/  LOP3.LUT R2, R2, 0xff, RZ, 0xc0, !PT ;  /* 0x000000ff02027812 */ /* 0x020fe200078ec0ff */
[----:B------:R-:W-:Y:S01]  /*15e50*/  BSSY B1, `(.L_x_296) ;  /* 0x0000013000017945 */ /* 0x000fe20003800000 */
[----:B--234-:R-:W-:Y:S02]  /*15e60*/  IADD3 R5, P0, R33, 0x80, RZ ;  /* 0x0000008021057810 */ /* 0x01cfe40007f1e0ff */
[----:B------:R-:W-:-:S03]  /*15e70*/  F2FP.F16.E5M2.UNPACK_B R2, R2 ;  /* 0x00000002ff02723e */ /* 0x000fc600020004ff */
[----:B0-----:R-:W-:Y:S01]  /*15e80*/  IMAD.X R3, RZ, RZ, R35, P0 ;  /* 0x000000ffff037224 */ /* 0x001fe200000e0623 */
[----:B------:R-:W-:Y:S01]  /*15e90*/  ISETP.GE.AND P0, PT, R32, 0x81, PT ;  /* 0x000000812000780c */ /* 0x000fe20003f06270 */
[----:B------:R-:W-:Y:S02]  /*15ea0*/  HADD2.F32 R2, -RZ, R2.H0_H0 ;  /* 0x20000002ff027230 */ /* 0x000fe40000004100 */
[----:B------:R-:W-:Y:S01]  /*15eb0*/  IMAD R6, R3, UR6, RZ ;  /* 0x0000000603067c24 */ /* 0x000fe2000f8e02ff */
[----:B------:R-:W-:Y:S02]  /*15ec0*/  ISETP.LT.OR P3, PT, R0, 0x1, !P0 ;  /* 0x000000010000780c */ /* 0x000fe40004761670 */
[----:B------:R-:W-:Y:S01]  /*15ed0*/  FMUL R4, R2, UR23 ;  /* 0x0000001702047c20 */ /* 0x000fe20008400000 */
[----:B------:R-:W-:-:S04]  /*15ee0*/  IMAD.WIDE.U32 R2, R5, UR6, R36 ;  /* 0x0000000605027c25 */ /* 0x000fc8000f8e0024 */
[----:B------:R-:W-:Y:S01]  /*15ef0*/  IMAD R5, R5, UR7, R6 ;  /* 0x0000000705057c24 */ /* 0x000fe2000f8e0206 */
[----:B------:R-:W-:-:S04]  /*15f00*/  IADD3 R2, P2, R2, UR10, RZ ;  /* 0x0000000a02027c10 */ /* 0x000fc8000ff5e0ff */
[----:B------:R-:W-:Y:S01]  /*15f10*/  IADD3.X R3, R3, UR11, R5, P2, !PT ;  /* 0x0000000b03037c10 */ /* 0x000fe200097fe405 */
[----:B------:R-:W-:-:S05]  /*15f20*/  FFMA R4, R7, UR22, R4 ;  /* 0x0000001607047c23 */ /* 0x000fca0008000004 */
[----:B------:R-:W-:Y:S02]  /*15f30*/  F2FP.SATFINITE.E5M2.F32.PACK_AB_MERGE_C R7, RZ, R4, RZ ;  /* 0x00000004ff07723e */ /* 0x000fe400048060ff */
[----:B------:R-:W-:-:S03]  /*15f40*/  PRMT R4, RZ, 0x7610, R4 ;  /* 0x00007610ff047816 */ /* 0x000fc60000000004 */
[----:B------:R0:W-:Y:S01]  /*15f50*/  @!P1 STG.E.U8 desc[UR20][R24.64+0xf9], R7 ;  /* 0x0000f90718009986 */ /* 0x0001e2000c101114 */
[----:B------:R-:W-:Y:S05]  /*15f60*/  @P3 BRA `(.L_x_297) ;  /* 0x0000000000043947 */ /* 0x000fea0003800000 */
[----:B------:R2:W5:Y:S02]  /*15f70*/  LDG.E.U8 R4, desc[UR20][R2.64] ;  /* 0x0000001402047981 */ /* 0x000564000c1e1100 */
.L_x_297:
[----:B------:R-:W-:Y:S05]  /*15f80*/  BSYNC B1 ;  /* 0x0000000000017941 */ /* 0x000fea0003800000 */
.L_x_296:
[----:B------:R-:W3:Y:S01]  /*15f90*/  LDL.LU R5, [R1+0x258] ;  /* 0x0002580001057983 */ /* 0x000ee20000300800 */
        /* <DEDUP_REMOVED lines=12> */
.L_x_299:
[----:B------:R-:W-:Y:S05]  /*16060*/  BSYNC B1 ;  /* 0x0000000000017941 */ /* 0x000fea0003800000 */
.L_x_298:
[----:B---3--:R-:W3:Y:S01]  /*16070*/  LDL.LU R5, [R1+0x25c] ;  /* 0x00025c0001057983 */ /* 0x008ee20000300800 */
[----:B-----5:R-:W-:Y:S01]  /*16080*/  LOP3.LUT R4, R4, 0xff, RZ, 0xc0, !PT ;  /* 0x000000ff04047812 */ /* 0x020fe200078ec0ff */
[----:B------:R-:W-:Y:S01]  /*16090*/  BSSY B1, `(.L_x_300) ;  /* 0x0000013000017945 */ /* 0x000fe20003800000 */
[----:B------:R-:W-:Y:S02]  /*160a0*/  IADD3 R33, P1, R33, 0x88, RZ ;  /* 0x0000008821217810 */ /* 0x000fe40007f3e0ff */
[----:B------:R-:W-:Y:S02]  /*160b0*/  F2FP.F16.E5M2.UNPACK_B R4, R4 ;  /* 0x00000004ff04723e */ /* 0x000fe400020004ff */
[----:B------:R-:W-:Y:S01]  /*160c0*/  PRMT R6, RZ, 0x7610, R6 ;  /* 0x00007610ff067816 */ /* 0x000fe20000000006 */
[----:B------:R-:W-:Y:S01]  /*160d0*/  IMAD.X R34, RZ, RZ, R35, P1 ;  /* 0x000000ffff227224 */ /* 0x000fe200008e0623 */
[----:B------:R-:W-:Y:S01]  /*160e0*/  ISETP.GE.AND P1, PT, R32, 0x89, PT ;  /* 0x000000892000780c */ /* 0x000fe20003f26270 */
[----:B------:R-:W-:-:S02]  /*160f0*/  HADD2.F32 R4, -RZ, R4.H0_H0 ;  /* 0x20000004ff047230 */ /* 0x000fc40000004100 */
[----:B------:R-:W-:Y:S01]  /*16100*/  IMAD R34, R34, UR6, RZ ;  /* 0x0000000622227c24 */ /* 0x000fe2000f8e02ff */
[----:B------:R-:W-:Y:S01]  /*16110*/  ISETP.LT.OR P5, PT, R0, 0x1, !P1 ;  /* 0x000000010000780c */ /* 0x000fe20004fa1670 */
[----:B------:R-:W-:-:S04]  /*16120*/  IMAD.WIDE.U32 R36, R33, UR6, R36 ;  /* 0x0000000621247c25 */ /* 0x000fc8000f8e0024 */
[----:B------:R-:W-:Y:S01]  /*16130*/  FMUL R4, R4, UR23 ;  /* 0x0000001704047c20 */ /* 0x000fe20008400000 */
[----:B------:R-:W-:-:S03]  /*16140*/  IMAD R33, R33, UR7, R34 ;  /* 0x0000000721217c24 */ /* 0x000fc6000f8e0222 */
[----:B---3--:R-:W-:Y:S01]  /*16150*/  FFMA R5, R5, UR22, R4 ;  /* 0x0000001605057c23 */ /* 0x008fe20008000004 */
[----:B------:R-:W-:-:S04]  /*16160*/  IADD3 R4, P3, R36, UR10, RZ ;  /* 0x0000000a24047c10 */ /* 0x000fc8000ff7e0ff */
[----:B0-----:R-:W-:Y:S02]  /*16170*/  F2FP.SATFINITE.E5M2.F32.PACK_AB_MERGE_C R7, RZ, R5, RZ ;  /* 0x00000005ff07723e */ /* 0x001fe400048060ff */
[----:B------:R-:W-:-:S03]  /*16180*/  IADD3.X R5, R37, UR11, R33, P3, !PT ;  /* 0x0000000b25057c10 */ /* 0x000fc60009ffe421 */
[----:B------:R0:W-:Y:S01]  /*16190*/  @!P2 STG.E.U8 desc[UR20][R28.64+0x1], R7 ;  /* 0x000001071c00a986 */ /* 0x0001e2000c101114 */
[----:B------:R-:W-:Y:S05]  /*161a0*/  @P5 BRA `(.L_x_301) ;  /* 0x0000000000045947 */ /* 0x000fea0003800000 */
[----:B------:R3:W5:Y:S02]  /*161b0*/  LDG.E.U8 R6, desc[UR20][R4.64] ;  /* 0x0000001404067981 */ /* 0x000764000c1e1100 */
.L_x_301:
[----:B------:R-:W-:Y:S05]  /*161c0*/  BSYNC B1 ;  /* 0x0000000000017941 */ /* 0x000fea0003800000 */
.L_x_300:
        /* <DEDUP_REMOVED lines=13> */
.L_x_303:
[----:B------:R-:W-:Y:S05]  /*162a0*/  BSYNC B1 ;  /* 0x0000000000017941 */ /* 0x000fea0003800000 */
.L_x_302:
        /* <DEDUP_REMOVED lines=13> */
.L_x_305:
[----:B------:R-:W-:Y:S05]  /*16380*/  BSYNC B1 ;  /* 0x0000000000017941 */ /* 0x000fea0003800000 */
.L_x_304:
        /* <DEDUP_REMOVED lines=13> */
.L_x_307:
[----:B------:R-:W-:Y:S05]  /*16460*/  BSYNC B1 ;  /* 0x0000000000017941 */ /* 0x000fea0003800000 */
.L_x_306:
        /* <DEDUP_REMOVED lines=13> */
.L_x_309:
[----:B------:R-:W-:Y:S05]  /*16540*/  BSYNC B1 ;  /* 0x0000000000017941 */ /* 0x000fea0003800000 */
.L_x_308:
        /* <DEDUP_REMOVED lines=13> */
.L_x_311:
[----:B------:R-:W-:Y:S05]  /*16620*/  BSYNC B1 ;  /* 0x0000000000017941 */ /* 0x000fea0003800000 */
.L_x_310:
        /* <DEDUP_REMOVED lines=13> */
.L_x_313:
[----:B------:R-:W-:Y:S05]  /*16700*/  BSYNC B1 ;  /* 0x0000000000017941 */ /* 0x000fea0003800000 */
.L_x_312:
        /* <DEDUP_REMOVED lines=13> */
.L_x_315:
[----:B------:R-:W-:Y:S05]  /*167e0*/  BSYNC B1 ;  /* 0x0000000000017941 */ /* 0x000fea0003800000 */
.L_x_314:
        /* <DEDUP_REMOVED lines=13> */
.L_x_317:
[----:B------:R-:W-:Y:S05]  /*168c0*/  BSYNC B1 ;  /* 0x0000000000017941 */ /* 0x000fea0003800000 */
.L_x_316:
        /* <DEDUP_REMOVED lines=13> */
.L_x_319:
[----:B------:R-:W-:Y:S05]  /*169a0*/  BSYNC B1 ;  /* 0x0000000000017941 */ /* 0x000fea0003800000 */
.L_x_318:
        /* <DEDUP_REMOVED lines=13> */
.L_x_321:
[----:B------:R-:W-:Y:S05]  /*16a80*/  BSYNC B1 ;  /* 0x0000000000017941 */ /* 0x000fea0003800000 */
.L_x_320:
        /* <DEDUP_REMOVED lines=13> */
.L_x_323:
[----:B------:R-:W-:Y:S05]  /*16b60*/  BSYNC B1 ;  /* 0x0000000000017941 */ /* 0x000fea0003800000 */
.L_x_322:
        /* <DEDUP_REMOVED lines=13> */
.L_x_325:
[----:B------:R-:W-:Y:S05]  /*16c40*/  BSYNC B1 ;  /* 0x0000000000017941 */ /* 0x000fea0003800000 */
.L_x_324:
        /* <DEDUP_REMOVED lines=13> */
.L_x_327:
[----:B------:R-:W-:Y:S05]  /*16d20*/  BSYNC B1 ;  /* 0x0000000000017941 */ /* 0x000fea0003800000 */
.L_x_326:
        /* <DEDUP_REMOVED lines=13> */
.L_x_329:
[----:B------:R-:W-:Y:S05]  /*16e00*/  BSYNC B1 ;  /* 0x0000000000017941 */ /* 0x000fea0003800000 */
.L_x_328:
        /* <DEDUP_REMOVED lines=13> */
.L_x_331:
[----:B------:R-:W-:Y:S05]  /*16ee0*/  BSYNC B1 ;  /* 0x0000000000017941 */ /* 0x000fea0003800000 */
.L_x_330:
        /* <DEDUP_REMOVED lines=13> */
.L_x_333:
[----:B------:R-:W-:Y:S05]  /*16fc0*/  BSYNC B1 ;  /* 0x0000000000017941 */ /* 0x000fea0003800000 */
.L_x_332:
        /* <DEDUP_REMOVED lines=13> */
.L_x_335:
[----:B------:R-:W-:Y:S05]  /*170a0*/  BSYNC B1 ;  /* 0x0000000000017941 */ /* 0x000fea0003800000 */
.L_x_334:
        /* <DEDUP_REMOVED lines=13> */
.L_x_337:
[----:B------:R-:W-:Y:S05]  /*17180*/  BSYNC B1 ;  /* 0x0000000000017941 */ /* 0x000fea0003800000 */
.L_x_336:
        /* <DEDUP_REMOVED lines=13> */
.L_x_339:
[----:B------:R-:W-:Y:S05]  /*17260*/  BSYNC B1 ;  /* 0x0000000000017941 */ /* 0x000fea0003800000 */
.L_x_338:
        /* <DEDUP_REMOVED lines=13> */
.L_x_341:
[----:B------:R-:W-:Y:S05]  /*17340*/  BSYNC B1 ;  /* 0x0000000000017941 */ /* 0x000fea0003800000 */
.L_x_340:
        /* <DEDUP_REMOVED lines=13> */
.L_x_343:
[----:B------:R-:W-:Y:S05]  /*17420*/  BSYNC B1 ;  /* 0x0000000000017941 */ /* 0x000fea0003800000 */
.L_x_342:
        /* <DEDUP_REMOVED lines=13> */
.L_x_345:
[----:B------:R-:W-:Y:S05]  /*17500*/  BSYNC B1 ;  /* 0x0000000000017941 */ /* 0x000fea0003800000 */
.L_x_344:
        /* <DEDUP_REMOVED lines=13> */
.L_x_347:
[----:B------:R-:W-:Y:S05]  /*175e0*/  BSYNC B1 ;  /* 0x0000000000017941 */ /* 0x000fea0003800000 */
.L_x_346:
        /* <DEDUP_REMOVED lines=13> */
.L_x_349:
[----:B------:R-:W-:Y:S05]  /*176c0*/  BSYNC B1 ;  /* 0x0000000000017941 */ /* 0x000fea0003800000 */
.L_x_348:
        /* <DEDUP_REMOVED lines=13> */
.L_x_351:
[----:B------:R-:W-:Y:S05]  /*177a0*/  BSYNC B1 ;  /* 0x0000000000017941 */ /* 0x000fea0003800000 */
.L_x_350:
        /* <DEDUP_REMOVED lines=13> */
.L_x_353:
[----:B------:R-:W-:Y:S05]  /*17880*/  BSYNC B1 ;  /* 0x0000000000017941 */ /* 0x000fea0003800000 */
.L_x_352:
        /* <DEDUP_REMOVED lines=13> */
.L_x_355:
[----:B------:R-:W-:Y:S05]  /*17960*/  BSYNC B1 ;  /* 0x0000000000017941 */ /* 0x000fea0003800000 */
.L_x_354:
        /* <DEDUP_REMOVED lines=13> */
.L_x_357:
[----:B------:R-:W-:Y:S05]  /*17a40*/  BSYNC B1 ;  /* 0x0000000000017941 */ /* 0x000fea0003800000 */
.L_x_356:
        /* <DEDUP_REMOVED lines=13> */
.L_x_359:
[----:B------:R-:W-:Y:S05]  /*17b20*/  BSYNC B1 ;  /* 0x0000000000017941 */ /* 0x000fea0003800000 */
.L_x_358:
        /* <DEDUP_REMOVED lines=13> */
.L_x_361:
[----:B------:R-:W-:Y:S05]  /*17c00*/  BSYNC B1 ;  /* 0x0000000000017941 */ /* 0x000fea0003800000 */
.L_x_360:
        /* <DEDUP_REMOVED lines=13> */
.L_x_363:
[----:B------:R-:W-:Y:S05]  /*17ce0*/  BSYNC B1 ;  /* 0x0000000000017941 */ /* 0x000fea0003800000 */
.L_x_362:
        /* <DEDUP_REMOVED lines=13> */
.L_x_365:
[----:B------:R-:W-:Y:S05]  /*17dc0*/  BSYNC B1 ;  /* 0x0000000000017941 */ /* 0x000fea0003800000 */
.L_x_364:
        /* <DEDUP_REMOVED lines=13> */
.L_x_367:
[----:B------:R-:W-:Y:S05]  /*17ea0*/  BSYNC B1 ;  /* 0x0000000000017941 */ /* 0x000fea0003800000 */
.L_x_366:
        /* <DEDUP_REMOVED lines=13> */
.L_x_369:
[----:B------:R-:W-:Y:S05]  /*17f80*/  BSYNC B1 ;  /* 0x0000000000017941 */ /* 0x000fea0003800000 */
.L_x_368:
        /* <DEDUP_REMOVED lines=13> */
.L_x_371:
[----:B------:R-:W-:Y:S05]  /*18060*/  BSYNC B1 ;  /* 0x0000000000017941 */ /* 0x000fea0003800000 */
.L_x_370:
        /* <DEDUP_REMOVED lines=13> */
.L_x_373:
[----:B------:R-:W-:Y:S05]  /*18140*/  BSYNC B1 ;  /* 0x0000000000017941 */ /* 0x000fea0003800000 */
.L_x_372:
        /* <DEDUP_REMOVED lines=13> */
.L_x_375:
[----:B------:R-:W-:Y:S05]  /*18220*/  BSYNC B1 ;  /* 0x0000000000017941 */ /* 0x000fea0003800000 */
.L_x_374:
        /* <DEDUP_REMOVED lines=13> */
.L_x_377:
[----:B------:R-:W-:Y:S05]  /*18300*/  BSYNC B1 ;  /* 0x0000000000017941 */ /* 0x000fea0003800000 */
.L_x_376:
        /* <DEDUP_REMOVED lines=13> */
.L_x_379:
[----:B------:R-:W-:Y:S05]  /*183e0*/  BSYNC B1 ;  /* 0x0000000000017941 */ /* 0x000fea0003800000 */
.L_x_378:
        /* <DEDUP_REMOVED lines=13> */
.L_x_381:
[----:B------:R-:W-:Y:S05]  /*184c0*/  BSYNC B1 ;  /* 0x0000000000017941 */ /* 0x000fea0003800000 */
.L_x_380:
        /* <DEDUP_REMOVED lines=13> */
.L_x_383:
[----:B------:R-:W-:Y:S05]  /*185a0*/  BSYNC B1 ;  /* 0x0000000000017941 */ /* 0x000fea0003800000 */
.L_x_382:
        /* <DEDUP_REMOVED lines=13> */
.L_x_385:
[----:B------:R-:W-:Y:S05]  /*18680*/  BSYNC B1 ;  /* 0x0000000000017941 */ /* 0x000fea0003800000 */
.L_x_384:
        /* <DEDUP_REMOVED lines=13> */
.L_x_387:
[----:B------:R-:W-:Y:S05]  /*18760*/  BSYNC B1 ;  /* 0x0000000000017941 */ /* 0x000fea0003800000 */
.L_x_386:
        /* <DEDUP_REMOVED lines=13> */
.L_x_389:
[----:B------:R-:W-:Y:S05]  /*18840*/  BSYNC B1 ;  /* 0x0000000000017941 */ /* 0x000fea0003800000 */
.L_x_388:
        /* <DEDUP_REMOVED lines=13> */
.L_x_391:
[----:B------:R-:W-:Y:S05]  /*18920*/  BSYNC B1 ;  /* 0x0000000000017941 */ /* 0x000fea0003800000 */
.L_x_390:
        /* <DEDUP_REMOVED lines=13> */
.L_x_393:
[----:B------:R-:W-:Y:S05]  /*18a00*/  BSYNC B1 ;  /* 0x0000000000017941 */ /* 0x000fea0003800000 */
.L_x_392:
        /* <DEDUP_REMOVED lines=13> */
.L_x_395:
[----:B------:R-:W-:Y:S05]  /*18ae0*/  BSYNC B1 ;  /* 0x0000000000017941 */ /* 0x000fea0003800000 */
.L_x_394:
        /* <DEDUP_REMOVED lines=13> */
.L_x_397:
[----:B------:R-:W-:Y:S05]  /*18bc0*/  BSYNC B1 ;  /* 0x0000000000017941 */ /* 0x000fea0003800000 */
.L_x_396:
        /* <DEDUP_REMOVED lines=13> */
.L_x_399:
[----:B------:R-:W-:Y:S05]  /*18ca0*/  BSYNC B1 ;  /* 0x0000000000017941 */ /* 0x000fea0003800000 */
.L_x_398:
        /* <DEDUP_REMOVED lines=13> */
.L_x_401:
[----:B------:R-:W-:Y:S05]  /*18d80*/  BSYNC B1 ;  /* 0x0000000000017941 */ /* 0x000fea0003800000 */
.L_x_400:
        /* <DEDUP_REMOVED lines=13> */
.L_x_403:
[----:B------:R-:W-:Y:S05]  /*18e60*/  BSYNC B1 ;  /* 0x0000000000017941 */ /* 0x000fea0003800000 */
.L_x_402:
        /* <DEDUP_REMOVED lines=13> */
.L_x_405:
[----:B------:R-:W-:Y:S05]  /*18f40*/  BSYNC B1 ;  /* 0x0000000000017941 */ /* 0x000fea0003800000 */
.L_x_404:
        /* <DEDUP_REMOVED lines=13> */
.L_x_407:
[----:B------:R-:W-:Y:S05]  /*19020*/  BSYNC B1 ;  /* 0x0000000000017941 */ /* 0x000fea0003800000 */
.L_x_406:
        /* <DEDUP_REMOVED lines=13> */
.L_x_409:
[----:B------:R-:W-:Y:S05]  /*19100*/  BSYNC B1 ;  /* 0x0000000000017941 */ /* 0x000fea0003800000 */
.L_x_408:
        /* <DEDUP_REMOVED lines=13> */
.L_x_411:
[----:B------:R-:W-:Y:S05]  /*191e0*/  BSYNC B1 ;  /* 0x0000000000017941 */ /* 0x000fea0003800000 */
.L_x_410:
        /* <DEDUP_REMOVED lines=13> */
.L_x_413:
[----:B------:R-:W-:Y:S05]  /*192c0*/  BSYNC B1 ;  /* 0x0000000000017941 */ /* 0x000fea0003800000 */
.L_x_412:
        /* <DEDUP_REMOVED lines=13> */
.L_x_415:
[----:B------:R-:W-:Y:S05]  /*193a0*/  BSYNC B1 ;  /* 0x0000000000017941 */ /* 0x000fea0003800000 */
.L_x_414:
        /* <DEDUP_REMOVED lines=13> */
.L_x_417:
[----:B------:R-:W-:Y:S05]  /*19480*/  BSYNC B1 ;  /* 0x0000000000017941 */ /* 0x000fea0003800000 */
.L_x_416:
        /* <DEDUP_REMOVED lines=13> */
.L_x_419:
[----:B------:R-:W-:Y:S05]  /*19560*/  BSYNC B1 ;  /* 0x0000000000017941 */ /* 0x000fea0003800000 */
.L_x_418:
        /* <DEDUP_REMOVED lines=13> */
.L_x_421:
[----:B------:R-:W-:Y:S05]  /*19640*/  BSYNC B1 ;  /* 0x0000000000017941 */ /* 0x000fea0003800000 */
.L_x_420:
        /* <DEDUP_REMOVED lines=13> */
.L_x_423:
[----:B------:R-:W-:Y:S05]  /*19720*/  BSYNC B1 ;  /* 0x0000000000017941 */ /* 0x000fea0003800000 */
.L_x_422:
        /* <DEDUP_REMOVED lines=13> */
.L_x_425:
[----:B------:R-:W-:Y:S05]  /*19800*/  BSYNC B1 ;  /* 0x0000000000017941 */ /* 0x000fea0003800000 */
.L_x_424:
        /* <DEDUP_REMOVED lines=13> */
.L_x_427:
[----:B------:R-:W-:Y:S05]  /*198e0*/  BSYNC B1 ;  /* 0x0000000000017941 */ /* 0x000fea0003800000 */
.L_x_426:
        /* <DEDUP_REMOVED lines=13> */
.L_x_429:
[----:B------:R-:W-:Y:S05]  /*199c0*/  BSYNC B1 ;  /* 0x0000000000017941 */ /* 0x000fea0003800000 */
.L_x_428:
        /* <DEDUP_REMOVED lines=13> */
.L_x_431:
[----:B------:R-:W-:Y:S05]  /*19aa0*/  BSYNC B1 ;  /* 0x0000000000017941 */ /* 0x000fea0003800000 */
.L_x_430:
        /* <DEDUP_REMOVED lines=13> */
.L_x_433:
[----:B------:R-:W-:Y:S05]  /*19b80*/  BSYNC B1 ;  /* 0x0000000000017941 */ /* 0x000fea0003800000 */
.L_x_432:
        /* <DEDUP_REMOVED lines=13> */
.L_x_435:
[----:B------:R-:W-:Y:S05]  /*19c60*/  BSYNC B1 ;  /* 0x0000000000017941 */ /* 0x000fea0003800000 */
.L_x_434:
        /* <DEDUP_REMOVED lines=13> */
.L_x_437:
[----:B------:R-:W-:Y:S05]  /*19d40*/  BSYNC B1 ;  /* 0x0000000000017941 */ /* 0x000fea0003800000 */
.L_x_436:
        /* <DEDUP_REMOVED lines=13> */
.L_x_439:
[----:B------:R-:W-:Y:S05]  /*19e20*/  BSYNC B1 ;  /* 0x0000000000017941 */ /* 0x000fea0003800000 */
.L_x_438:
        /* <DEDUP_REMOVED lines=13> */
.L_x_441:
[----:B------:R-:W-:Y:S05]  /*19f00*/  BSYNC B1 ;  /* 0x0000000000017941 */ /* 0x000fea0003800000 */
.L_x_440:
        /* <DEDUP_REMOVED lines=13> */
.L_x_443:
[----:B------:R-:W-:Y:S05]  /*19fe0*/  BSYNC B1 ;  /* 0x0000000000017941 */ /* 0x000fea0003800000 */
.L_x_442:
        /* <DEDUP_REMOVED lines=13> */
.L_x_445:
[----:B------:R-:W-:Y:S05]  /*1a0c0*/  BSYNC B1 ;  /* 0x0000000000017941 */ /* 0x000fea0003800000 */
.L_x_444:
        /* <DEDUP_REMOVED lines=13> */
.L_x_447:
[----:B------:R-:W-:Y:S05]  /*1a1a0*/  BSYNC B1 ;  /* 0x0000000000017941 */ /* 0x000fea0003800000 */
.L_x_446:
        /* <DEDUP_REMOVED lines=13> */
.L_x_449:
[----:B------:R-:W-:Y:S05]  /*1a280*/  BSYNC B1 ;  /* 0x0000000000017941 */ /* 0x000fea0003800000 */
.L_x_448:
        /* <DEDUP_REMOVED lines=13> */
.L_x_451:
[----:B------:R-:W-:Y:S05]  /*1a360*/  BSYNC B1 ;  /* 0x0000000000017941 */ /* 0x000fea0003800000 */
.L_x_450:
        /* <DEDUP_REMOVED lines=13> */
.L_x_453:
[----:B------:R-:W-:Y:S05]  /*1a440*/  BSYNC B1 ;  /* 0x0000000000017941 */ /* 0x000fea0003800000 */
.L_x_452:
        /* <DEDUP_REMOVED lines=13> */
.L_x_455:
[----:B------:R-:W-:Y:S05]  /*1a520*/  BSYNC B1 ;  /* 0x0000000000017941 */ /* 0x000fea0003800000 */
.L_x_454:
        /* <DEDUP_REMOVED lines=13> */
.L_x_457:
[----:B------:R-:W-:Y:S05]  /*1a600*/  BSYNC B1 ;  /* 0x0000000000017941 */ /* 0x000fea0003800000 */
.L_x_456:
        /* <DEDUP_REMOVED lines=13> */
.L_x_459:
[----:B------:R-:W-:Y:S05]  /*1a6e0*/  BSYNC B1 ;  /* 0x0000000000017941 */ /* 0x000fea0003800000 */
.L_x_458:
        /* <DEDUP_REMOVED lines=13> */
.L_x_461:
[----:B------:R-:W-:Y:S05]  /*1a7c0*/  BSYNC B1 ;  /* 0x0000000000017941 */ /* 0x000fea0003800000 */
.L_x_460:
        /* <DEDUP_REMOVED lines=13> */
.L_x_463:
[----:B------:R-:W-:Y:S05]  /*1a8a0*/  BSYNC B1 ;  /* 0x0000000000017941 */ /* 0x000fea0003800000 */
.L_x_462:
        /* <DEDUP_REMOVED lines=13> */
.L_x_465:
[----:B------:R-:W-:Y:S05]  /*1a980*/  BSYNC B1 ;  /* 0x0000000000017941 */ /* 0x000fea0003800000 */
.L_x_464:
        /* <DEDUP_REMOVED lines=13> */
.L_x_467:
[----:B------:R-:W-:Y:S05]  /*1aa60*/  BSYNC B1 ;  /* 0x0000000000017941 */ /* 0x000fea0003800000 */
.L_x_466:
        /* <DEDUP_REMOVED lines=13> */
.L_x_469:
[----:B------:R-:W-:Y:S05]  /*1ab40*/  BSYNC B1 ;  /* 0x0000000000017941 */ /* 0x000fea0003800000 */
.L_x_468:
        /* <DEDUP_REMOVED lines=13> */
.L_x_471:
[----:B------:R-:W-:Y:S05]  /*1ac20*/  BSYNC B1 ;  /* 0x0000000000017941 */ /* 0x000fea0003800000 */
.L_x_470:
        /* <DEDUP_REMOVED lines=13> */
.L_x_473:
[----:B------:R-:W-:Y:S05]  /*1ad00*/  BSYNC B1 ;  /* 0x0000000000017941 */ /* 0x000fea0003800000 */
.L_x_472:
        /* <DEDUP_REMOVED lines=13> */
.L_x_475:
[----:B------:R-:W-:Y:S05]  /*1ade0*/  BSYNC B1 ;  /* 0x0000000000017941 */ /* 0x000fea0003800000 */
.L_x_474:
        /* <DEDUP_REMOVED lines=13> */
.L_x_477:
[----:B------:R-:W-:Y:S05]  /*1aec0*/  BSYNC B1 ;  /* 0x0000000000017941 */ /* 0x000fea0003800000 */
.L_x_476:
        /* <DEDUP_REMOVED lines=13> */
.L_x_479:
[----:B------:R-:W-:Y:S05]  /*1afa0*/  BSYNC B1 ;  /* 0x0000000000017941 */ /* 0x000fea0003800000 */
.L_x_478:
        /* <DEDUP_REMOVED lines=13> */
.L_x_481:
[----:B------:R-:W-:Y:S05]  /*1b080*/  BSYNC B1 ;  /* 0x0000000000017941 */ /* 0x000fea0003800000 */
.L_x_480:
        /* <DEDUP_REMOVED lines=13> */
.L_x_483:
[----:B------:R-:W-:Y:S05]  /*1b160*/  BSYNC B1 ;  /* 0x0000000000017941 */ /* 0x000fea0003800000 */
.L_x_482:
        /* <DEDUP_REMOVED lines=13> */
.L_x_485:
[----:B------:R-:W-:Y:S05]  /*1b240*/  BSYNC B1 ;  /* 0x0000000000017941 */ /* 0x000fea0003800000 */
.L_x_484:
        /* <DEDUP_REMOVED lines=13> */
.L_x_487:
[----:B------:R-:W-:Y:S05]  /*1b320*/  BSYNC B1 ;  /* 0x0000000000017941 */ /* 0x000fea0003800000 */
.L_x_486:
        /* <DEDUP_REMOVED lines=13> */
.L_x_489:
[----:B------:R-:W-:Y:S05]  /*1b400*/  BSYNC B1 ;  /* 0x0000000000017941 */ /* 0x000fea0003800000 */
.L_x_488:
        /* <DEDUP_REMOVED lines=13> */
.L_x_491:
[----:B------:R-:W-:Y:S05]  /*1b4e0*/  BSYNC B1 ;  /* 0x0000000000017941 */ /* 0x000fea0003800000 */
.L_x_490:
        /* <DEDUP_REMOVED lines=13> */
.L_x_493:
[----:B------:R-:W-:Y:S05]  /*1b5c0*/  BSYNC B1 ;  /* 0x0000000000017941 */ /* 0x000fea0003800000 */
.L_x_492:
        /* <DEDUP_REMOVED lines=13> */
.L_x_495:
[----:B------:R-:W-:Y:S05]  /*1b6a0*/  BSYNC B1 ;  /* 0x0000000000017941 */ /* 0x000fea0003800000 */
.L_x_494:
        /* <DEDUP_REMOVED lines=13> */
.L_x_497:
[----:B------:R-:W-:Y:S05]  /*1b780*/  BSYNC B1 ;  /* 0x0000000000017941 */ /* 0x000fea0003800000 */
.L_x_496:
        /* <DEDUP_REMOVED lines=13> */
.L_x_499:
[----:B------:R-:W-:Y:S05]  /*1b860*/  BSYNC B1 ;  /* 0x0000000000017941 */ /* 0x000fea0003800000 */
.L_x_498:
        /* <DEDUP_REMOVED lines=13> */
.L_x_501:
[----:B------:R-:W-:Y:S05]  /*1b940*/  BSYNC B1 ;  /* 0x0000000000017941 */ /* 0x000fea0003800000 */
.L_x_500:
        /* <DEDUP_REMOVED lines=13> */
.L_x_503:
[----:B------:R-:W-:Y:S05]  /*1ba20*/  BSYNC B1 ;  /* 0x0000000000017941 */ /* 0x000fea0003800000 */
.L_x_502:
        /* <DEDUP_REMOVED lines=13> */
.L_x_505:
[----:B------:R-:W-:Y:S05]  /*1bb00*/  BSYNC B1 ;  /* 0x0000000000017941 */ /* 0x000fea0003800000 */
.L_x_504:
        /* <DEDUP_REMOVED lines=13> */
.L_x_507:
[----:B------:R-:W-:Y:S05]  /*1bbe0*/  BSYNC B1 ;  /* 0x0000000000017941 */ /* 0x000fea0003800000 */
.L_x_506:
        /* <DEDUP_REMOVED lines=13> */
.L_x_509:
[----:B------:R-:W-:Y:S05]  /*1bcc0*/  BSYNC B1 ;  /* 0x0000000000017941 */ /* 0x000fea0003800000 */
.L_x_508:
        /* <DEDUP_REMOVED lines=13> */
.L_x_511:
[----:B------:R-:W-:Y:S05]  /*1bda0*/  BSYNC B1 ;  /* 0x0000000000017941 */ /* 0x000fea0003800000 */
.L_x_510:
        /* <DEDUP_REMOVED lines=13> */
.L_x_513:
[----:B------:R-:W-:Y:S05]  /*1be80*/  BSYNC B1 ;  /* 0x0000000000017941 */ /* 0x000fea0003800000 */
.L_x_512:
        /* <DEDUP_REMOVED lines=13> */
.L_x_515:
[----:B------:R-:W-:Y:S05]  /*1bf60*/  BSYNC B1 ;  /* 0x0000000000017941 */ /* 0x000fea0003800000 */
.L_x_514:
        /* <DEDUP_REMOVED lines=13> */
.L_x_517:
[----:B------:R-:W-:Y:S05]  /*1c040*/  BSYNC B1 ;  /* 0x0000000000017941 */ /* 0x000fea0003800000 */
.L_x_516:
        /* <DEDUP_REMOVED lines=13> */
.L_x_519:
[----:B------:R-:W-:Y:S05]  /*1c120*/  BSYNC B1 ;  /* 0x0000000000017941 */ /* 0x000fea0003800000 */
.L_x_518:
        /* <DEDUP_REMOVED lines=13> */
.L_x_521:
[----:B------:R-:W-:Y:S05]  /*1c200*/  BSYNC B1 ;  /* 0x0000000000017941 */ /* 0x000fea0003800000 */
.L_x_520:
        /* <DEDUP_REMOVED lines=13> */
.L_x_523:
[----:B------:R-:W-:Y:S05]  /*1c2e0*/  BSYNC B1 ;  /* 0x0000000000017941 */ /* 0x000fea0003800000 */
.L_x_522:
        /* <DEDUP_REMOVED lines=13> */
.L_x_525:
[----:B------:R-:W-:Y:S05]  /*1c3c0*/  BSYNC B1 ;  /* 0x0000000000017941 */ /* 0x000fea0003800000 */
.L_x_524:
        /* <DEDUP_REMOVED lines=13> */
.L_x_527:
[----:B------:R-:W-:Y:S05]  /*1c4a0*/  BSYNC B1 ;  /* 0x0000000000017941 */ /* 0x000fea0003800000 */
.L_x_526:
        /* <DEDUP_REMOVED lines=13> */
.L_x_529:
[----:B------:R-:W-:Y:S05]  /*1c580*/  BSYNC B1 ;  /* 0x0000000000017941 */ /* 0x000fea0003800000 */
.L_x_528:
        /* <DEDUP_REMOVED lines=13> */
.L_x_531:
[----:B------:R-:W-:Y:S05]  /*1c660*/  BSYNC B1 ;  /* 0x0000000000017941 */ /* 0x000fea0003800000 */
.L_x_530:
        /* <DEDUP_REMOVED lines=13> */
.L_x_533:
[----:B------:R-:W-:Y:S05]  /*1c740*/  BSYNC B1 ;  /* 0x0000000000017941 */ /* 0x000fea0003800000 */
.L_x_532:
        /* <DEDUP_REMOVED lines=13> */
.L_x_535:
[----:B------:R-:W-:Y:S05]  /*1c820*/  BSYNC B1 ;  /* 0x0000000000017941 */ /* 0x000fea0003800000 */
.L_x_534:
        /* <DEDUP_REMOVED lines=13> */
.L_x_537:
[----:B------:R-:W-:Y:S05]  /*1c900*/  BSYNC B1 ;  /* 0x0000000000017941 */ /* 0x000fea0003800000 */
.L_x_536:
        /* <DEDUP_REMOVED lines=13> */
.L_x_539:
[----:B------:R-:W-:Y:S05]  /*1c9e0*/  BSYNC B1 ;  /* 0x0000000000017941 */ /* 0x000fea0003800000 */
.L_x_538:
        /* <DEDUP_REMOVED lines=13> */
.L_x_541:
[----:B------:R-:W-:Y:S05]  /*1cac0*/  BSYNC B1 ;  /* 0x0000000000017941 */ /* 0x000fea0003800000 */
.L_x_540:
        /* <DEDUP_REMOVED lines=13> */
.L_x_543:
[----:B------:R-:W-:Y:S05]  /*1cba0*/  BSYNC B1 ;  /* 0x0000000000017941 */ /* 0x000fea0003800000 */
.L_x_542:
        /* <DEDUP_REMOVED lines=13> */
.L_x_545:
[----:B------:R-:W-:Y:S05]  /*1cc80*/  BSYNC B1 ;  /* 0x0000000000017941 */ /* 0x000fea0003800000 */
.L_x_544:
        /* <DEDUP_REMOVED lines=13> */
.L_x_547:
[----:B------:R-:W-:Y:S05]  /*1cd60*/  BSYNC B1 ;  /* 0x0000000000017941 */ /* 0x000fea0003800000 */
.L_x_546:
[----:B--234-:R-:W2:Y:S01]  /*1cd70*/  LDL.LU R3, [R1+0x44c] ;  /* 0x00044c0001037983 */ /* 0x01cea20000300800 */
        /* <DEDUP_REMOVED lines=12> */
.L_x_549:
[----:B------:R-:W-:Y:S05]  /*1ce40*/  BSYNC B1 ;  /* 0x0000000000017941 */ /* 0x000fea0003800000 */
.L_x_548:
[----:B--2---:R-:W2:Y:S01]  /*1ce50*/  LDL.LU R3, [R1+0x450] ;  /* 0x0004500001037983 */ /* 0x004ea20000300800 */
        /* <DEDUP_REMOVED lines=12> */
.L_x_551:
[----:B------:R-:W-:Y:S05]  /*1cf20*/  BSYNC B1 ;  /* 0x0000000000017941 */ /* 0x000fea0003800000 */
.L_x_550:
[----:B------:R-:W-:Y:S05]  /*1cf30*/  @P1 BRA `(.L_x_552) ;  /* 0x00000048008c1947 */ /* 0x000fea0003800000 */
[----:B------:R-:W2:Y:S01]  /*1cf40*/  LDL.LU R2, [R1+0x454] ;  /* 0x0004540001027983 */ /* 0x000ea20000300800 */
[----:B-----5:R-:W-:-:S04]  /*1cf50*/  LOP3.LUT R0, R0, 0xff, RZ, 0xc0, !PT ;  /* 0x000000ff00007812 */ /* 0x020fc800078ec0ff */
[----:B------:R-:W-:-:S05]  /*1cf60*/  F2FP.F16.E5M2.UNPACK_B R0, R0 ;  /* 0x00000000ff00723e */ /* 0x000fca00020004ff */
[----:B------:R-:W-:-:S05]  /*1cf70*/  HADD2.F32 R0, -RZ, R0.H0_H0 ;  /* 0x20000000ff007230 */ /* 0x000fca0000004100 */
[----:B------:R-:W-:-:S04]  /*1cf80*/  FMUL R0, R0, UR23 ;  /* 0x0000001700007c20 */ /* 0x000fc80008400000 */
[----:B--2---:R-:W-:-:S05]  /*1cf90*/  FFMA R0, R2, UR22, R0 ;  /* 0x0000001602007c23 */ /* 0x004fca0008000000 */
[----:B------:R-:W-:-:S05]  /*1cfa0*/  F2FP.SATFINITE.E5M2.F32.PACK_AB_MERGE_C R3, RZ, R0, RZ ;  /* 0x00000000ff03723e */ /* 0x000fca00048060ff */
[----:B------:R2:W-:Y:S01]  /*1cfb0*/  STG.E.U8 desc[UR20][R26.64+0xf9], R3 ;  /* 0x0000f9031a007986 */ /* 0x0005e2000c101114 */
[----:B------:R-:W-:Y:S05]  /*1cfc0*/  BRA `(.L_x_552) ;  /* 0x0000004800687947 */ /* 0x000fea0003800000 */
.L_x_39:
[----:B------:R-:W-:Y:S01]  /*1cfd0*/  ISETP.GE.AND P3, PT, R32, 0x1, PT ;  /* 0x000000012000780c */ /* 0x000fe20003f66270 */
[----:B------:R-:W-:Y:S01]  /*1cfe0*/  FMUL R4, R4, UR22 ;  /* 0x0000001604047c20 */ /* 0x000fe20008400000 */
[----:B------:R-:W2:Y:S02]  /*1cff0*/  LDL.LU R35, [R1+0x200] ;  /* 0x0002000001237983 */ /* 0x000ea40000300800 */
[----:B------:R-:W-:Y:S02]  /*1d000*/  ISETP.LT.OR P0, PT, R0, 0x1, !P3 ;  /* 0x000000010000780c */ /* 0x000fe40005f01670 */
[----:B------:R-:W-:Y:S01]  /*1d010*/  F2FP.SATFINITE.E5M2.F32.PACK_AB_MERGE_C R4, RZ, R4, RZ ;  /* 0x00000004ff04723e */ /* 0x000fe200048060ff */
[----:B------:R-:W-:Y:S01]  /*1d020*/  FMUL R5, R5, UR22 ;  /* 0x0000001605057c20 */ /* 0x000fe20008400000 */
[----:B------:R-:W-:Y:S01]  /*1d030*/  ISETP.GE.AND P2, PT, R32, 0x9, PT ;  /* 0x000000092000780c */ /* 0x000fe20003f46270 */
[----:B------:R-:W-:Y:S01]  /*1d040*/  FMUL R6, R6, UR22 ;  /* 0x0000001606067c20 */ /* 0x000fe20008400000 */
[----:B------:R-:W-:Y:S01]  /*1d050*/  FMUL R7, R7, UR22 ;  /* 0x0000001607077c20 */ /* 0x000fe20008400000 */
[----:B------:R-:W-:Y:S01]  /*1d060*/  ISETP.LT.OR P1, PT, R0, 0x9, !P3 ;  /* 0x000000090000780c */ /* 0x000fe20005f21670 */
[----:B------:R-:W-:Y:S01]  /*1d070*/  FMUL R8, R8, UR22 ;  /* 0x0000001608087c20 */ /* 0x000fe20008400000 */
[----:B------:R-:W-:Y:S01]  /*1d080*/  ISETP.LT.OR P5, PT, R0, 0xa, !P3 ;  /* 0x0000000a0000780c */ /* 0x000fe20005fa1670 */
[----:B------:R-:W-:Y:S01]  /*1d090*/  FMUL R9, R9, UR22 ;  /* 0x0000001609097c20 */ /* 0x000fe20008400000 */
[----:B------:R-:W-:Y:S01]  /*1d0a0*/  FMUL R10, R10, UR22 ;  /* 0x000000160a0a7c20 */ /* 0x000fe20008400000 */
[----:B------:R-:W-:Y:S01]  /*1d0b0*/  FMUL R11, R11, UR22 ;  /* 0x000000160b0b7c20 */ /* 0x000fe20008400000 */
[----:B------:R-:W-:Y:S01]  /*1d0c0*/  @!P0 STG.E.U8 desc[UR20][R2.64], R4 ;  /* 0x0000000402008986 */ /* 0x000fe2000c101114 */
[----:B------:R-:W-:-:S02]  /*1d0d0*/  ISETP.LT.OR P0, PT, R0, 0x2, !P3 ;  /* 0x000000020000780c */ /* 0x000fc40005f01670 */
[----:B------:R-:W-:Y:S01]  /*1d0e0*/  F2FP.SATFINITE.E5M2.F32.PACK_AB_MERGE_C R5, RZ, R5, RZ ;  /* 0x00000005ff05723e */ /* 0x000fe200048060ff */
[----:B------:R-:W-:Y:S01]  /*1d0f0*/  FMUL R12, R12, UR22 ;  /* 0x000000160c0c7c20 */ /* 0x000fe20008400000 */
[----:B------:R-:W-:Y:S01]  /*1d100*/  F2FP.SATFINITE.E5M2.F32.PACK_AB_MERGE_C R6, RZ, R6, RZ ;  /* 0x00000006ff06723e */ /* 0x000fe200048060ff */
[----:B------:R-:W-:Y:S01]  /*1d110*/  FMUL R13, R13, UR22 ;  /* 0x000000160d0d7c20 */ /* 0x000fe20008400000 */
[----:B------:R-:W-:Y:S01]  /*1d120*/  FMUL R14, R14, UR22 ;  /* 0x000000160e0e7c20 */ /* 0x000fe20008400000 */
[----:B------:R-:W-:Y:S01]  /*1d130*/  FMUL R15, R15, UR22 ;  /* 0x000000160f0f7c20 */ /* 0x000fe20008400000 */
[----:B------:R-:W-:Y:S01]  /*1d140*/  FMUL R16, R16, UR22 ;  /* 0x0000001610107c20 */ /* 0x000fe20008400000 */
[----:B------:R-:W-:Y:S01]  /*1d150*/  FMUL R17, R17, UR22 ;  /* 0x0000001611117c20 */ /* 0x000fe20008400000 */
[----:B------:R-:W-:Y:S01]  /*1d160*/  FMUL R18, R18, UR22 ;  /* 0x0000001612127c20 */ /* 0x000fe20008400000 */
[----:B------:R-:W-:Y:S01]  /*1d170*/  FMUL R19, R19, UR22 ;  /* 0x0000001613137c20 */ /* 0x000fe20008400000 */
[----:B------:R-:W-:Y:S01]  /*1d180*/  FMUL R20, R20, UR22 ;  /* 0x0000001614147c20 */ /* 0x000fe20008400000 */
[----:B------:R0:W-:Y:S01]  /*1d190*/  @!P0 STG.E.U8 desc[UR20][R2.64+0x1], R5 ;  /* 0x0000010502008986 */ /* 0x0001e2000c101114 */
[----:B------:R-:W-:-:S02]  /*1d1a0*/  ISETP.LT.OR P0, PT, R0, 0x1, !P2 ;  /* 0x000000010000780c */ /* 0x000fc40005701670 */
[----:B------:R-:W-:Y:S01]  /*1d1b0*/  F2FP.SATFINITE.E5M2.F32.PACK_AB_MERGE_C R7, RZ, R7, RZ ;  /* 0x00000007ff07723e */ /* 0x000fe200048060ff */
[----:B------:R-:W-:Y:S01]  /*1d1c0*/  FMUL R21, R21, UR22 ;  /* 0x0000001615157c20 */ /* 0x000fe20008400000 */
[----:B------:R-:W-:Y:S01]  /*1d1d0*/  FMUL R22, R22, UR22 ;  /* 0x0000001616167c20 */ /* 0x000fe20008400000 */
[----:B------:R-:W4:Y:S08]  /*1d1e0*/  LDL.LU R34, [R1+0x204] ;  /* 0x0002040001227983 */ /* 0x000f300000300800 */
[----:B------:R-:W-:Y:S01]  /*1d1f0*/  @!P0 STG.E.U8 desc[UR20][R24.64], R6 ;  /* 0x0000000618008986 */ /* 0x000fe2000c101114 */
[----:B------:R-:W-:-:S02]  /*1d200*/  ISETP.LT.OR P0, PT, R0, 0x2, !P2 ;  /* 0x000000020000780c */ /* 0x000fc40005701670 */
[----:B------:R-:W-:Y:S01]  /*1d210*/  F2FP.SATFINITE.E5M2.F32.PACK_AB_MERGE_C R8, RZ, R8, RZ ;  /* 0x00000008ff08723e */ /* 0x000fe200048060ff */
[----:B------:R-:W5:Y:S01]  /*1d220*/  LDL.LU R38, [R1+0x208] ;  /* 0x0002080001267983 */ /* 0x000f620000300800 */
[----:B------:R-:W-:Y:S02]  /*1d230*/  F2FP.SATFINITE.E5M2.F32.PACK_AB_MERGE_C R9, RZ, R9, RZ ;  /* 0x00000009ff09723e */ /* 0x000fe400048060ff */
[----:B------:R-:W-:Y:S01]  /*1d240*/  F2FP.SATFINITE.E5M2.F32.PACK_AB_MERGE_C R10, RZ, R10, RZ ;  /* 0x0000000aff0a723e */ /* 0x000fe200048060ff */
[----:B------:R-:W-:Y:S01]  /*1d250*/  FMUL R23, R23, UR22 ;  /* 0x0000001617177c20 */ /* 0x000fe20008400000 */
[----:B------:R-:W-:Y:S01]  /*1d260*/  F2FP.SATFINITE.E5M2.F32.PACK_AB_MERGE_C R11, RZ, R11, RZ ;  /* 0x0000000bff0b723e */ /* 0x000fe200048060ff */
[----:B------:R-:W3:Y:S04]  /*1d270*/  LDL.LU R37, [R1+0x20c] ;  /* 0x00020c0001257983 */ /* 0x000ee80000300800 */
[----:B------:R1:W-:Y:S01]  /*1d280*/  @!P0 STG.E.U8 desc[UR20][R24.64+0x1], R7 ;  /* 0x0000010718008986 */ /* 0x0003e2000c101114 */
[----:B------:R-:W-:-:S03]  /*1d290*/  ISETP.LT.OR P0, PT, R0, 0x9, !P2 ;  /* 0x000000090000780c */ /* 0x000fc60005701670 */
[----:B------:R-:W-:Y:S01]  /*1d2a0*/  @!P1 STG.E.U8 desc[UR20][R2.64+0x8], R8 ;  /* 0x0000080802009986 */ /* 0x000fe2000c101114 */
[----:B------:R-:W-:-:S03]  /*1d2b0*/  ISETP.LT.OR P1, PT, R0, 0xa, !P2 ;  /* 0x0000000a0000780c */ /* 0x000fc60005721670 */
[----:B------:R-:W-:Y:S01]  /*1d2c0*/  @!P5 STG.E.U8 desc[UR20][R2.64+0x9], R9 ;  /* 0x000009090200d986 */ /* 0x000fe2000c101114 */
[----:B------:R-:W-:Y:S02]  /*1d2d0*/  ISETP.LT.OR P5, PT, R0, 0x11, !P3 ;  /* 0x000000110000780c */ /* 0x000fe40005fa1670 */
[----:B------:R-:W-:Y:S01]  /*1d2e0*/  F2FP.SATFINITE.E5M2.F32.PACK_AB_MERGE_C R12, RZ, R12, RZ ;  /* 0x0000000cff0c723e */ /* 0x000fe200048060ff */
[----:B------:R-:W-:Y:S01]  /*1d2f0*/  FMUL R152, R152, UR22 ;  /* 0x0000001698987c20 */ /* 0x000fe20008400000 */
[----:B------:R-:W-:Y:S01]  /*1d300*/  F2FP.SATFINITE.E5M2.F32.PACK_AB_MERGE_C R13, RZ, R13, RZ ;  /* 0x0000000dff0d723e */ /* 0x000fe200048060ff */
[----:B------:R-:W-:Y:S01]  /*1d310*/  @!P0 STG.E.U8 desc[UR20][R24.64+0x8], R10 ;  /* 0x0000080a18008986 */ /* 0x000fe2000c101114 */
[----:B------:R-:W-:-:S03]  /*1d320*/  ISETP.LT.OR P0, PT, R0, 0x12, !P3 ;  /* 0x000000120000780c */ /* 0x000fc60005f01670 */
[----:B------:R-:W-:Y:S01]  /*1d330*/  @!P1 STG.E.U8 desc[UR20][R24.64+0x9], R11 ;  /* 0x0000090b18009986 */ /* 0x000fe2000c101114 */
[----:B------:R-:W-:-:S03]  /*1d340*/  ISETP.LT.OR P1, PT, R0, 0x11, !P2 ;  /* 0x000000110000780c */ /* 0x000fc60005721670 */
[----:B------:R-:W-:Y:S01]  /*1d350*/  @!P5 STG.E.U8 desc[UR20][R2.64+0x10], R12 ;  /* 0x0000100c0200d986 */ /* 0x000fe2000c101114 */
[C---:B------:R-:W-:Y:S02]  /*1d360*/  ISETP.LT.OR P5, PT, R0.reuse, 0x12, !P2 ;  /* 0x000000120000780c */ /* 0x040fe400057a1670 */
[----:B------:R-:W-:Y:S01]  /*1d370*/  F2FP.SATFINITE.E5M2.F32.PACK_AB_MERGE_C R14, RZ, R14, RZ ;  /* 0x0000000eff0e723e */ /* 0x000fe200048060ff */
[----:B------:R-:W4:Y:S04]  /*1d380*/  LDL.LU R33, [R1+0x210] ;  /* 0x0002100001217983 */ /* 0x000f280000300800 */
[----:B------:R-:W-:Y:S01]  /*1d390*/  @!P0 STG.E.U8 desc[UR20][R2.64+0x11], R13 ;  /* 0x0000110d02008986 */ /* 0x000fe2000c101114 */
[----:B------:R-:W-:Y:S02]  /*1d3a0*/  ISETP.LT.OR P0, PT, R0, 0x19, !P3 ;  /* 0x000000190000780c */ /* 0x000fe40005f01670 */
[----:B------:R-:W-:-:S02]  /*1d3b0*/  F2FP.SATFINITE.E5M2.F32.PACK_AB_MERGE_C R15, RZ, R15, RZ ;  /* 0x0000000fff0f723e */ /* 0x000fc400048060ff */
[----:B------:R-:W-:Y:S01]  /*1d3c0*/  F2FP.SATFINITE.E5M2.F32.PACK_AB_MERGE_C R16, RZ, R16, RZ ;  /* 0x00000010ff10723e */ /* 0x000fe200048060ff */
[----:B------:R-:W-:Y:S01]  /*1d3d0*/  @!P1 STG.E.U8 desc[UR20][R24.64+0x10], R14 ;  /* 0x0000100e18009986 */ /* 0x000fe2000c101114 */
        /* <DEDUP_REMOVED lines=8> */
[----:B------:R-:W3:Y:S01]  /*1d460*/  LDL.LU R31, [R1+0x214] ;  /* 0x00021400011f7983 */ /* 0x000ee20000300800 */
[----:B------:R-:W-:-:S03]  /*1d470*/  F2FP.SATFINITE.E5M2.F32.PACK_AB_MERGE_C R19, RZ, R19, RZ ;  /* 0x00000013ff13723e */ /* 0x000fc600048060ff */
[----:B------:R-:W-:Y:S01]  /*1d480*/  @!P1 STG.E.U8 desc[UR20][R2.64+0x19], R17 ;  /* 0x0000191102009986 */ /* 0x000fe2000c101114 */
[----:B------:R-:W-:-:S03]  /*1d490*/  ISETP.LT.OR P1, PT, R0, 0x21, !P3 ;  /* 0x000000210000780c */ /* 0x000fc60005f21670 */
[----:B------:R-:W-:Y:S01]  /*1d4a0*/  @!P5 STG.E.U8 desc[UR20][R24.64+0x18], R18 ;  /* 0x000018121800d986 */ /* 0x000fe2000c101114 */
[----:B------:R-:W-:-:S03]  /*1d4b0*/  ISETP.LT.OR P5, PT, R0, 0x22, !P3 ;  /* 0x000000220000780c */ /* 0x000fc60005fa1670 */
[----:B------:R-:W-:Y:S01]  /*1d4c0*/  @!P0 STG.E.U8 desc[UR20][R24.64+0x19], R19 ;  /* 0x0000191318008986 */ /* 0x000fe2000c101114 */
[----:B------:R-:W-:Y:S02]  /*1d4d0*/  ISETP.LT.OR P0, PT, R0, 0x21, !P2 ;  /* 0x000000210000780c */ /* 0x000fe40005701670 */
[----:B------:R-:W-:Y:S01]  /*1d4e0*/  F2FP.SATFINITE.E5M2.F32.PACK_AB_MERGE_C R20, RZ, R20, RZ ;  /* 0x00000014ff14723e */ /* 0x000fe200048060ff */
[----:B------:R-:W3:Y:S01]  /*1d4f0*/  LDL.LU R30, [R1+0x218] ;  /* 0x00021800011e7983 */ /* 0x000ee20000300800 */
[----:B------:R-:W-:Y:S01]  /*1d500*/  F2FP.SATFINITE.E5M2.F32.PACK_AB_MERGE_C R21, RZ, R21, RZ ;  /* 0x00000015ff15723e */ /* 0x000fe200048060ff */
[----:B------:R-:W-:Y:S01]  /*1d510*/  FMUL R154, R154, UR22 ;  /* 0x000000169a9a7c20 */ /* 0x000fe20008400000 */
[----:B------:R-:W-:Y:S01]  /*1d520*/  F2FP.SATFINITE.E5M2.F32.PACK_AB_MERGE_C R22, RZ, R22, RZ ;  /* 0x00000016ff16723e */ /* 0x000fe200048060ff */
[----:B------:R-:W-:Y:S01]  /*1d530*/  @!P1 STG.E.U8 desc[UR20][R2.64+0x20], R20 ;  /* 0x0000201402009986 */ /* 0x000fe2000c101114 */
[C---:B------:R-:W-:Y:S01]  /*1d540*/  ISETP.LT.OR P1, PT, R0.reuse, 0x22, !P2 ;  /* 0x000000220000780c */ /* 0x040fe20005721670 */
[----:B------:R-:W-:Y:S01]  /*1d550*/  FMUL R155, R155, UR22 ;  /* 0x000000169b9b7c20 */ /* 0x000fe20008400000 */
[----:B------:R-:W-:Y:S01]  /*1d560*/  F2FP.SATFINITE.E5M2.F32.PACK_AB_MERGE_C R23, RZ, R23, RZ ;  /* 0x00000017ff17723e */ /* 0x000fe200048060ff */
[----:B------:R-:W-:Y:S01]  /*1d570*/  @!P5 STG.E.U8 desc[UR20][R2.64+0x21], R21 ;  /* 0x000021150200d986 */ /* 0x000fe2000c101114 */
[----:B------:R-:W-:Y:S01]  /*1d580*/  ISETP.LT.OR P5, PT, R0, 0x29, !P3 ;  /* 0x000000290000780c */ /* 0x000fe20005fa1670 */
[----:B------:R-:W-:Y:S01]  /*1d590*/  FMUL R156, R156, UR22 ;  /* 0x000000169c9c7c20 */ /* 0x000fe20008400000 */
[----:B------:R-:W-:Y:S01]  /*1d5a0*/  F2FP.SATFINITE.E5M2.F32.PACK_AB_MERGE_C R152, RZ, R152, RZ ;  /* 0x00000098ff98723e */ /* 0x000fe200048060ff */
[----:B------:R-:W-:Y:S01]  /*1d5b0*/  @!P0 STG.E.U8 desc[UR20][R24.64+0x20], R22 ;  /* 0x0000201618008986 */ /* 0x000fe2000c101114 */
[----:B------:R-:W-:Y:S01]  /*1d5c0*/  ISETP.LT.OR P0, PT, R0, 0x2a, !P3 ;  /* 0x0000002a0000780c */ /* 0x000fe20005f01670 */
[----:B------:R-:W-:Y:S01]  /*1d5d0*/  FMUL R157, R157, UR22 ;  /* 0x000000169d9d7c20 */ /* 0x000fe20008400000 */
        /* <DEDUP_REMOVED lines=12> */
[C---:B------:R-:W-:Y:S01]  /*1d6a0*/  ISETP.LT.OR P0, PT, R0.reuse, 0x31, !P3 ;  /* 0x000000310000780c */ /* 0x040fe20005f01670 */
[----:B------:R-:W-:Y:S01]  /*1d6b0*/  FMUL R161, R161, UR22 ;  /* 0x00000016a1a17c20 */ /* 0x000fe20008400000 */
[----:B------:R-:W-:Y:S01]  /*1d6c0*/  ISETP.LT.OR P6, PT, R0, 0x32, !P2 ;  /* 0x000000320000780c */ /* 0x000fe200057c1670 */
        /* <DEDUP_REMOVED lines=43> */
[----:B0-----:R-:W-:Y:S01]  /*1d980*/  F2FP.SATFINITE.E5M2.F32.PACK_AB_MERGE_C R5, RZ, R168, RZ ;  /* 0x000000a8ff05723e */ /* 0x001fe200048060ff */
[----:B------:R-:W-:Y:S01]  /*1d990*/  @!P0 STG.E.U8 desc[UR20][R2.64+0x40], R164 ;  /* 0x000040a402008986 */ /* 0x000fe2000c101114 */
[----:B------:R-:W-:Y:S01]  /*1d9a0*/  ISETP.LT.OR P0, PT, R0, 0x49, !P3 ;  /* 0x000000490000780c */ /* 0x000fe20005f01670 */
[----:B------:R-:W-:Y:S01]  /*1d9b0*/  FMUL R174, R174, UR22 ;  /* 0x00000016aeae7c20 */ /* 0x000fe20008400000 */
[----:B------:R-:W-:Y:S01]  /*1d9c0*/  F2FP.SATFINITE.E5M2.F32.PACK_AB_MERGE_C R169, RZ, R169, RZ ;  /* 0x000000a9ffa9723e */ /* 0x000fe200048060ff */
[----:B------:R-:W-:Y:S01]  /*1d9d0*/  @!P1 STG.E.U8 desc[UR20][R2.64+0x41], R165 ;  /* 0x000041a502009986 */ /* 0x000fe2000c101114 */
[C---:B------:R-:W-:Y:S01]  /*1d9e0*/  ISETP.LT.OR P1, PT, R0.reuse, 0x4a, !P3 ;  /* 0x0000004a0000780c */ /* 0x040fe20005f21670 */
[----:B------:R-:W-:Y:S01]  /*1d9f0*/  FMUL R175, R175, UR22 ;  /* 0x00000016afaf7c20 */ /* 0x000fe20008400000 */
[----:B-1----:R-:W-:Y:S01]  /*1da00*/  F2FP.SATFINITE.E5M2.F32.PACK_AB_MERGE_C R7, RZ, R170, RZ ;  /* 0x000000aaff07723e */ /* 0x002fe200048060ff */
        /* <DEDUP_REMOVED lines=8> */
[----:B------:R0:W-:Y:S01]  /*1da90*/  @!P0 STG.E.U8 desc[UR20][R2.64+0x48], R5 ;  /* 0x0000480502008986 */ /* 0x0001e2000c101114 */
[----:B------:R-:W-:Y:S01]  /*1daa0*/  ISETP.LT.OR P0, PT, R0, 0x51, !P3 ;  /* 0x000000510000780c */ /* 0x000fe20005f01670 */
[----:B------:R-:W-:Y:S01]  /*1dab0*/  FMUL R178, R178, UR22 ;  /* 0x00000016b2b27c20 */ /* 0x000fe20008400000 */
[----:B------:R-:W-:Y:S01]  /*1dac0*/  F2FP.SATFINITE.E5M2.F32.PACK_AB_MERGE_C R175, RZ, R175, RZ ;  /* 0x000000afffaf723e */ /* 0x000fe200048060ff */
[----:B------:R-:W-:Y:S01]  /*1dad0*/  @!P1 STG.E.U8 desc[UR20][R2.64+0x49], R169 ;  /* 0x000049a902009986 */ /* 0x000fe2000c101114 */
[----:B------:R-:W-:Y:S01]  /*1dae0*/  ISETP.LT.OR P1, PT, R0, 0x52, !P3 ;  /* 0x000000520000780c */ /* 0x000fe20005f21670 */
[----:B------:R-:W-:Y:S01]  /*1daf0*/  FMUL R179, R179, UR22 ;  /* 0x00000016b3b37c20 */ /* 0x000fe20008400000 */
[----:B------:R-:W-:Y:S01]  /*1db00*/  FMUL R180, R180, UR22 ;  /* 0x00000016b4b47c20 */ /* 0x000fe20008400000 */
[----:B------:R1:W-:Y:S01]  /*1db10*/  @!P5 STG.E.U8 desc[UR20][R24.64+0x48], R7 ;  /* 0x000048071800d986 */ /* 0x0003e2000c101114 */
[----:B------:R-:W-:Y:S01]  /*1db20*/  ISETP.LT.OR P5, PT, R0, 0x51, !P2 ;  /* 0x000000510000780c */ /* 0x000fe200057a1670 */
[----:B------:R-:W-:Y:S01]  /*1db30*/  FMUL R181, R181, UR22 ;  /* 0x00000016b5b57c20 */ /* 0x000fe20008400000 */
[----:B------:R-:W-:Y:S01]  /*1db40*/  F2FP.SATFINITE.E5M2.F32.PACK_AB_MERGE_C R177, RZ, R177, RZ ;  /* 0x000000b1ffb1723e */ /* 0x000fe200048060ff */
[----:B------:R-:W-:Y:S01]  /*1db50*/  @!P6 STG.E.U8 desc[UR20][R24.64+0x49], R171 ;  /* 0x000049ab1800e986 */ /* 0x000fe2000c101114 */
[----:B0-----:R-:W-:Y:S01]  /*1db60*/  F2FP.SATFINITE.E5M2.F32.PACK_AB_MERGE_C R5, RZ, R172, RZ ;  /* 0x000000acff05723e */ /* 0x001fe200048060ff */
[----:B------:R-:W-:Y:S01]  /*1db70*/  FMUL R182, R182, UR22 ;  /* 0x00000016b6b67c20 */ /* 0x000fe20008400000 */
[C---:B------:R-:W-:Y:S01]  /*1db80*/  ISETP.LT.OR P6, PT, R0.reuse, 0x52, !P2 ;  /* 0x000000520000780c */ /* 0x040fe200057c1670 */
[----:B------:R-:W-:Y:S01]  /*1db90*/  FMUL R183, R183, UR22 ;  /* 0x00000016b7b77c20 */ /* 0x000fe20008400000 */
[----:B------:R-:W-:Y:S01]  /*1dba0*/  F2FP.SATFINITE.E5M2.F32.PACK_AB_MERGE_C R179, RZ, R179, RZ ;  /* 0x000000b3ffb3723e */ /* 0x000fe200048060ff */
[----:B------:R0:W-:Y:S01]  /*1dbb0*/  @!P0 STG.E.U8 desc[UR20][R2.64+0x50], R5 ;  /* 0x0000500502008986 */ /* 0x0001e2000c101114 */
[----:B------:R-:W-:Y:S01]  /*1dbc0*/  ISETP.LT.OR P0, PT, R0, 0x59, !P3 ;  /* 0x000000590000780c */ /* 0x000fe20005f01670 */
[----:B------:R-:W-:Y:S01]  /*1dbd0*/  FMUL R184, R184, UR22 ;  /* 0x00000016b8b87c20 */ /* 0x000fe20008400000 */
[----:B-1----:R-:W-:Y:S01]  /*1dbe0*/  F2FP.SATFINITE.E5M2.F32.PACK_AB_MERGE_C R7, RZ, R174, RZ ;  /* 0x000000aeff07723e */ /* 0x002fe200048060ff */
        /* <DEDUP_REMOVED lines=9> */
[----:B0-----:R-:W-:Y:S01]  /*1dc80*/  F2FP.SATFINITE.E5M2.F32.PACK_AB_MERGE_C R5, RZ, R176, RZ ;  /* 0x000000b0ff05723e */ /* 0x001fe200048060ff */
[----:B------:R-:W-:Y:S01]  /*1dc90*/  FMUL R187, R187, UR22 ;  /* 0x00000016bbbb7c20 */ /* 0x000fe20008400000 */
[----:B------:R-:W-:Y:S01]  /*1dca0*/  ISETP.LT.OR P6, PT, R0, 0x5a, !P2 ;  /* 0x0000005a0000780c */ /* 0x000fe200057c1670 */
[----:B------:R-:W-:Y:S01]  /*1dcb0*/  FMUL R188, R188, UR22 ;  /* 0x00000016bcbc7c20 */ /* 0x000fe20008400000 */
[----:B------:R-:W-:Y:S01]  /*1dcc0*/  F2FP.SATFINITE.E5M2.F32.PACK_AB_MERGE_C R185, RZ, R185, RZ ;  /* 0x000000b9ffb9723e */ /* 0x000fe200048060ff */
[----:B------:R0:W-:Y:S01]  /*1dcd0*/  @!P0 STG.E.U8 desc[UR20][R2.64+0x58], R5 ;  /* 0x0000580502008986 */ /* 0x0001e2000c101114 */
[C---:B------:R-:W-:Y:S01]  /*1dce0*/  ISETP.LT.OR P0, PT, R0.reuse, 0x61, !P3 ;  /* 0x000000610000780c */ /* 0x040fe20005f01670 */
[----:B------:R-:W-:Y:S01]  /*1dcf0*/  FMUL R189, R189, UR22 ;  /* 0x00000016bdbd7c20 */ /* 0x000fe20008400000 */
[----:B-1----:R-:W-:Y:S01]  /*1dd00*/  F2FP.SATFINITE.E5M2.F32.PACK_AB_MERGE_C R7, RZ, R178, RZ ;  /* 0x000000b2ff07723e */ /* 0x002fe200048060ff */
[----:B------:R-:W-:Y:S01]  /*1dd10*/  @!P1 STG.E.U8 desc[UR20][R2.64+0x59], R177 ;  /* 0x000059b102009986 */ /* 0x000fe2000c101114 */
[----:B------:R-:W-:Y:S01]  /*1dd20*/  ISETP.LT.OR P1, PT, R0, 0x62, !P3 ;  /* 0x000000620000780c */ /* 0x000fe20005f21670 */
[----:B------:R-:W-:Y:S01]  /*1dd30*/  FMUL R190, R190, UR22 ;  /* 0x00000016bebe7c20 */ /* 0x000fe20008400000 */
[----:B------:R-:W-:Y:S01]  /*1dd40*/  F2FP.SATFINITE.E5M2.F32.PACK_AB_MERGE_C R187, RZ, R187, RZ ;  /* 0x000000bbffbb723e */ /* 0x000fe200048060ff */
[----:B------:R1:W-:Y:S01]  /*1dd50*/  @!P5 STG.E.U8 desc[UR20][R24.64+0x58], R7 ;  /* 0x000058071800d986 */ /* 0x0003e2000c101114 */
[----:B------:R-:W-:Y:S01]  /*1dd60*/  ISETP.LT.OR P5, PT, R0, 0x61, !P2 ;  /* 0x000000610000780c */ /* 0x000fe200057a1670 */
[----:B------:R-:W-:Y:S01]  /*1dd70*/  FMUL R191, R191, UR22 ;  /* 0x00000016bfbf7c20 */ /* 0x000fe20008400000 */
[----:B------:R-:W-:Y:S01]  /*1dd80*/  FMUL R192, R192, UR22 ;  /* 0x00000016c0c07c20 */ /* 0x000fe20008400000 */
[----:B0-----:R-:W-:Y:S01]  /*1dd90*/  F2FP.SATFINITE.E5M2.F32.PACK_AB_MERGE_C R5, RZ, R180, RZ ;  /* 0x000000b4ff05723e */ /* 0x001fe200048060ff */
[----:B------:R-:W-:Y:S01]  /*1dda0*/  @!P6 STG.E.U8 desc[UR20][R24.64+0x59], R179 ;  /* 0x000059b31800e986 */ /* 0x000fe2000c101114 */
        /* <DEDUP_REMOVED lines=38> */
[----:B------:R-:W-:Y:S01]  /*1e010*/  FMUL R204, R204, UR22 ;  /* 0x00000016cccc7c20 */ /* 0x000fe20008400000 */
        /* <DEDUP_REMOVED lines=107> */
[----:B--2---:R-:W-:Y:S01]  /*1e6d0*/  FMUL R4, R35, UR22 ;  /* 0x0000001623047c20 */ /* 0x004fe20008400000 */
        /* <DEDUP_REMOVED lines=9> */
[----:B------:R-:W-:-:S02]  /*1e770*/  ISETP.LT.OR P5, PT, R0, 0xa9, !P2 ;  /* 0x000000a90000780c */ /* 0x000fc400057a1670 */
[----:B------:R-:W-:Y:S01]  /*1e780*/  F2FP.SATFINITE.E5M2.F32.PACK_AB_MERGE_C R235, RZ, R235, RZ ;  /* 0x000000ebffeb723e */ /* 0x000fe200048060ff */
[----:B------:R-:W-:Y:S01]  /*1e790*/  @!P6 STG.E.U8 desc[UR20][R24.64+0xa1], R215 ;  /* 0x0000a1d71800e986 */ /* 0x000fe2000c101114 */
[----:B0-----:R-:W-:Y:S02]  /*1e7a0*/  F2FP.SATFINITE.E5M2.F32.PACK_AB_MERGE_C R5, RZ, R216, RZ ;  /* 0x000000d8ff05723e */ /* 0x001fe400048060ff */
[C---:B------:R-:W-:Y:S01]  /*1e7b0*/  ISETP.LT.OR P6, PT, R0.reuse, 0xaa, !P2 ;  /* 0x000000aa0000780c */ /* 0x040fe200057c1670 */
[----:B------:R-:W2:Y:S04]  /*1e7c0*/  LDL.LU R36, [R1+0x21c] ;  /* 0x00021c0001247983 */ /* 0x000ea80000300800 */
[----:B------:R0:W-:Y:S01]  /*1e7d0*/  @!P0 STG.E.U8 desc[UR20][R2.64+0xa8], R5 ;  /* 0x0000a80502008986 */ /* 0x0001e2000c101114 */
[----:B------:R-:W-:-:S02]  /*1e7e0*/  ISETP.LT.OR P0, PT, R0, 0xb1, !P3 ;  /* 0x000000b10000780c */ /* 0x000fc40005f01670 */
[----:B-1----:R-:W-:Y:S01]  /*1e7f0*/  F2FP.SATFINITE.E5M2.F32.PACK_AB_MERGE_C R7, RZ, R218, RZ ;  /* 0x000000daff07723e */ /* 0x002fe200048060ff */
[----:B------:R-:W-:Y:S01]  /*1e800*/  @!P1 STG.E.U8 desc[UR20][R2.64+0xa9], R217 ;  /* 0x0000a9d902009986 */ /* 0x000fe2000c101114 */
[----:B------:R-:W-:-:S03]  /*1e810*/  ISETP.LT.OR P1, PT, R0, 0xb2, !P3 ;  /* 0x000000b20000780c */ /* 0x000fc60005f21670 */
[----:B------:R1:W-:Y:S01]  /*1e820*/  @!P5 STG.E.U8 desc[UR20][R24.64+0xa8], R7 ;  /* 0x0000a8071800d986 */ /* 0x0003e2000c101114 */
[C---:B------:R-:W-:Y:S02]  /*1e830*/  ISETP.LT.OR P5, PT, R0.reuse, 0xb1, !P2 ;  /* 0x000000b10000780c */ /* 0x040fe400057a1670 */
[----:B0-----:R-:W-:Y:S01]  /*1e840*/  F2FP.SATFINITE.E5M2.F32.PACK_AB_MERGE_C R5, RZ, R220, RZ ;  /* 0x000000dcff05723e */ /* 0x001fe200048060ff */
[----:B------:R-:W-:Y:S01]  /*1e850*/  @!P6 STG.E.U8 desc[UR20][R24.64+0xa9], R219 ;  /* 0x0000a9db1800e986 */ /* 0x000fe2000c101114 */
[----:B------:R-:W-:-:S03]  /*1e860*/  ISETP.LT.OR P6, PT, R0, 0xb2, !P2 ;  /* 0x000000b20000780c */ /* 0x000fc600057c1670 */
[----:B------:R0:W-:Y:S01]  /*1e870*/  @!P0 STG.E.U8 desc[UR20][R2.64+0xb0], R5 ;  /* 0x0000b00502008986 */ /* 0x0001e2000c101114 */
[C---:B------:R-:W-:Y:S02]  /*1e880*/  ISETP.LT.OR P0, PT, R0.reuse, 0xb9, !P3 ;  /* 0x000000b90000780c */ /* 0x040fe40005f01670 */
        /* <DEDUP_REMOVED lines=29> */
[----:B------:R-:W-:Y:S02]  /*1ea60*/  ISETP.LT.OR P0, PT, R0, 0xd1, !P3 ;  /* 0x000000d10000780c */ /* 0x000fe40005f01670 */
[----:B-1----:R-:W-:Y:S01]  /*1ea70*/  F2FP.SATFINITE.E5M2.F32.PACK_AB_MERGE_C R7, RZ, R234, RZ ;  /* 0x000000eaff07723e */ /* 0x002fe200048060ff */
[----:B------:R-:W2:Y:S01]  /*1ea80*/  LDL.LU R35, [R1+0x220] ;  /* 0x0002200001237983 */ /* 0x000ea20000300800 */
[----:B------:R-:W-:Y:S01]  /*1ea90*/  F2FP.SATFINITE.E5M2.F32.PACK_AB_MERGE_C R9, RZ, R236, RZ ;  /* 0x000000ecff09723e */ /* 0x000fe200048060ff */
[----:B----4-:R-:W-:Y:S01]  /*1eaa0*/  FMUL R6, R33, UR22 ;  /* 0x0000001621067c20 */ /* 0x010fe20008400000 */
[----:B------:R-:W-:Y:S01]  /*1eab0*/  F2FP.SATFINITE.E5M2.F32.PACK_AB_MERGE_C R11, RZ, R4, RZ ;  /* 0x00000004ff0b723e */ /* 0x000fe200048060ff */
[----:B------:R-:W-:Y:S01]  /*1eac0*/  @!P1 STG.E.U8 desc[UR20][R2.64+0xc9], R233 ;  /* 0x0000c9e902009986 */ /* 0x000fe2000c101114 */
[----:B0-----:R-:W-:Y:S01]  /*1ead0*/  FMUL R5, R34, UR22 ;  /* 0x0000001622057c20 */ /* 0x001fe20008400000 */
[----:B-----5:R-:W-:-:S02]  /*1eae0*/  FMUL R4, R38, UR22 ;  /* 0x0000001626047c20 */ /* 0x020fc40008400000 */
[----:B------:R-:W4:Y:S01]  /*1eaf0*/  LDL.LU R34, [R1+0x224] ;  /* 0x0002240001227983 */ /* 0x000f220000300800 */
[----:B------:R-:W-:-:S03]  /*1eb00*/  ISETP.LT.OR P1, PT, R0, 0xd2, !P3 ;  /* 0x000000d20000780c */ /* 0x000fc60005f21670 */
[----:B------:R-:W5:Y:S04]  /*1eb10*/  LDL.LU R33, [R1+0x228] ;  /* 0x0002280001217983 */ /* 0x000f680000300800 */
[----:B------:R3:W-:Y:S01]  /*1eb20*/  @!P5 STG.E.U8 desc[UR20][R24.64+0xc8], R7 ;  /* 0x0000c8071800d986 */ /* 0x0007e2000c101114 */
[----:B------:R-:W-:-:S03]  /*1eb30*/  ISETP.LT.OR P5, PT, R0, 0xd1, !P2 ;  /* 0x000000d10000780c */ /* 0x000fc600057a1670 */
[----:B------:R-:W-:Y:S01]  /*1eb40*/  @!P6 STG.E.U8 desc[UR20][R24.64+0xc9], R235 ;  /* 0x0000c9eb1800e986 */ /* 0x000fe2000c101114 */
[----:B------:R-:W-:-:S03]  /*1eb50*/  ISETP.LT.OR P6, PT, R0, 0xd2, !P2 ;  /* 0x000000d20000780c */ /* 0x000fc600057c1670 */
[----:B------:R0:W-:Y:S01]  /*1eb60*/  @!P0 STG.E.U8 desc[UR20][R2.64+0xd0], R9 ;  /* 0x0000d00902008986 */ /* 0x0001e2000c101114 */
[----:B---3--:R-:W-:-:S03]  /*1eb70*/  FMUL R7, R31, UR22 ;  /* 0x000000161f077c20 */ /* 0x008fc60008400000 */
[----:B------:R-:W3:Y:S04]  /*1eb80*/  LDL.LU R31, [R1+0x22c] ;  /* 0x00022c00011f7983 */ /* 0x000ee80000300800 */
[----:B------:R-:W3:Y:S01]  /*1eb90*/  LDL.LU R38, [R1+0x230] ;  /* 0x0002300001267983 */ /* 0x000ee20000300800 */
[----:B0-----:R-:W-:Y:S01]  /*1eba0*/  F2FP.SATFINITE.E5M2.F32.PACK_AB_MERGE_C R9, RZ, R4, RZ ;  /* 0x00000004ff09723e */ /* 0x001fe200048060ff */
[----:B------:R-:W-:Y:S02]  /*1ebb0*/  FMUL R4, R30, UR22 ;  /* 0x000000161e047c20 */ /* 0x000fe40008400000 */
[----:B------:R-:W3:Y:S01]  /*1ebc0*/  LDL.LU R30, [R1+0x234] ;  /* 0x00023400011e7983 */ /* 0x000ee20000300800 */
[----:B------:R-:W-:Y:S02]  /*1ebd0*/  F2FP.SATFINITE.E5M2.F32.PACK_AB_MERGE_C R237, RZ, R237, RZ ;  /* 0x000000edffed723e */ /* 0x000fe400048060ff */
[----:B------:R-:W-:Y:S01]  /*1ebe0*/  F2FP.SATFINITE.E5M2.F32.PACK_AB_MERGE_C R13, RZ, R5, RZ ;  /* 0x00000005ff0d723e */ /* 0x000fe200048060ff */
[----:B------:R-:W-:Y:S01]  /*1ebf0*/  FMUL R5, R37, UR22 ;  /* 0x0000001625057c20 */ /* 0x000fe20008400000 */
[----:B------:R-:W-:Y:S01]  /*1ec00*/  ISETP.LT.OR P0, PT, R0, 0xd9, !P3 ;  /* 0x000000d90000780c */ /* 0x000fe20005f01670 */
[----:B------:R-:W3:Y:S01]  /*1ec10*/  LDL.LU R37, [R1+0x238] ;  /* 0x0002380001257983 */ /* 0x000ee20000300800 */
[----:B------:R-:W-:-:S03]  /*1ec20*/  F2FP.SATFINITE.E5M2.F32.PACK_AB_MERGE_C R15, RZ, R6, RZ ;  /* 0x00000006ff0f723e */ /* 0x000fc600048060ff */
[----:B------:R-:W-:Y:S01]  /*1ec30*/  @!P1 STG.E.U8 desc[UR20][R2.64+0xd1], R237 ;  /* 0x0000d1ed02009986 */ /* 0x000fe2000c101114 */
[----:B------:R-:W-:-:S03]  /*1ec40*/  ISETP.LT.OR P1, PT, R0, 0xda, !P3 ;  /* 0x000000da0000780c */ /* 0x000fc60005f21670 */
[----:B------:R0:W-:Y:S01]  /*1ec50*/  @!P5 STG.E.U8 desc[UR20][R24.64+0xd0], R11 ;  /* 0x0000d00b1800d986 */ /* 0x0001e2000c101114 */
[----:B------:R-:W-:-:S03]  /*1ec60*/  ISETP.LT.OR P5, PT, R0, 0xd9, !P2 ;  /* 0x000000d90000780c */ /* 0x000fc600057a1670 */
[----:B------:R1:W-:Y:S01]  /*1ec70*/  @!P6 STG.E.U8 desc[UR20][R24.64+0xd1], R13 ;  /* 0x0000d10d1800e986 */ /* 0x0003e2000c101114 */
[----:B0-----:R-:W-:Y:S02]  /*1ec80*/  F2FP.SATFINITE.E5M2.F32.PACK_AB_MERGE_C R11, RZ, R5, RZ ;  /* 0x00000005ff0b723e */ /* 0x001fe400048060ff */
[----:B-1----:R-:W-:Y:S01]  /*1ec90*/  F2FP.SATFINITE.E5M2.F32.PACK_AB_MERGE_C R13, RZ, R7, RZ ;  /* 0x00000007ff0d723e */ /* 0x002fe200048060ff */
[----:B------:R0:W-:Y:S04]  /*1eca0*/  @!P0 STG.E.U8 desc[UR20][R2.64+0xd8], R9 ;  /* 0x0000d80902008986 */ /* 0x0001e8000c101114 */
[----:B------:R1:W-:Y:S01]  /*1ecb0*/  @!P1 STG.E.U8 desc[UR20][R2.64+0xd9], R11 ;  /* 0x0000d90b02009986 */ /* 0x0003e2000c101114 */
[----:B0-----:R-:W-:-:S03]  /*1ecc0*/  F2FP.SATFINITE.E5M2.F32.PACK_AB_MERGE_C R9, RZ, R4, RZ ;  /* 0x00000004ff09723e */ /* 0x001fc600048060ff */
[----:B------:R0:W-:Y:S01]  /*1ecd0*/  @!P5 STG.E.U8 desc[UR20][R24.64+0xd8], R15 ;  /* 0x0000d80f1800d986 */ /* 0x0001e2000c101114 */
[----:B--2---:R-:W-:-:S03]  /*1ece0*/  FMUL R5, R36, UR22 ;  /* 0x0000001624057c20 */ /* 0x004fc60008400000 */
[----:B------:R-:W2:Y:S02]  /*1ecf0*/  LDL.LU R36, [R1+0x23c] ;  /* 0x00023c0001247983 */ /* 0x000ea40000300800 */
[----:B-1----:R-:W-:Y:S01]  /*1ed00*/  F2FP.SATFINITE.E5M2.F32.PACK_AB_MERGE_C R11, RZ, R5, RZ ;  /* 0x00000005ff0b723e */ /* 0x002fe200048060ff */
[----:B------:R-:W-:Y:S02]  /*1ed10*/  FMUL R6, R35, UR22 ;  /* 0x0000001623067c20 */ /* 0x000fe40008400000 */
[----:B------:R-:W2:Y:S01]  /*1ed20*/  LDL.LU R35, [R1+0x240] ;  /* 0x0002400001237983 */ /* 0x000ea20000300800 */
[----:B----4-:R-:W-:-:S03]  /*1ed30*/  FMUL R7, R34, UR22 ;  /* 0x0000001622077c20 */ /* 0x010fc60008400000 */
[----:B------:R-:W4:Y:S01]  /*1ed40*/  LDL.LU R34, [R1+0x244] ;  /* 0x0002440001227983 */ /* 0x000f220000300800 */
[----:B-----5:R-:W-:-:S03]  /*1ed50*/  FMUL R4, R33, UR22 ;  /* 0x0000001621047c20 */ /* 0x020fc60008400000 */
[----:B------:R-:W5:Y:S01]  /*1ed60*/  LDL.LU R33, [R1+0x248] ;  /* 0x0002480001217983 */ /* 0x000f620000300800 */
[----:B0-----:R-:W-:Y:S01]  /*1ed70*/  F2FP.SATFINITE.E5M2.F32.PACK_AB_MERGE_C R15, RZ, R6, RZ ;  /* 0x00000006ff0f723e */ /* 0x001fe200048060ff */
[----:B---3--:R-:W-:Y:S02]  /*1ed80*/  FMUL R5, R31, UR22 ;  /* 0x000000161f057c20 */ /* 0x008fe40008400000 */
[----:B------:R-:W3:Y:S01]  /*1ed90*/  LDL.LU R31, [R1+0x24c] ;  /* 0x00024c00011f7983 */ /* 0x000ee20000300800 */
[----:B------:R-:W-:-:S03]  /*1eda0*/  FMUL R6, R30, UR22 ;  /* 0x000000161e067c20 */ /* 0x000fc60008400000 */
[----:B------:R-:W3:Y:S01]  /*1edb0*/  LDL.LU R30, [R1+0x250] ;  /* 0x00025000011e7983 */ /* 0x000ee20000300800 */
[C---:B------:R-:W-:Y:S02]  /*1edc0*/  ISETP.LT.OR P6, PT, R0.reuse, 0xda, !P2 ;  /* 0x000000da0000780c */ /* 0x040fe400057c1670 */
[C---:B------:R-:W-:Y:S02]  /*1edd0*/  ISETP.LT.OR P5, PT, R0.reuse, 0xe1, !P3 ;  /* 0x000000e10000780c */ /* 0x040fe40005fa1670 */
[C---:B------:R-:W-:Y:S02]  /*1ede0*/  ISETP.LT.OR P0, PT, R0.reuse, 0xe1, !P2 ;  /* 0x000000e10000780c */ /* 0x040fe40005701670 */
[----:B------:R-:W-:-:S07]  /*1edf0*/  ISETP.LT.OR P1, PT, R0, 0xe2, !P2 ;  /* 0x000000e20000780c */ /* 0x000fce0005721670 */
[----:B------:R0:W-:Y:S01]  /*1ee00*/  @!P6 STG.E.U8 desc[UR20][R24.64+0xd9], R13 ;  /* 0x0000d90d1800e986 */ /* 0x0001e2000c101114 */
[C---:B------:R-:W-:Y:S02]  /*1ee10*/  ISETP.LT.OR P6, PT, R0.reuse, 0xe2, !P3 ;  /* 0x000000e20000780c */ /* 0x040fe40005fc1670 */
[----:B------:R-:W-:Y:S01]  /*1ee20*/  F2FP.SATFINITE.E5M2.F32.PACK_AB_MERGE_C R7, RZ, R7, RZ ;  /* 0x00000007ff07723e */ /* 0x000fe200048060ff */
[----:B------:R1:W-:Y:S01]  /*1ee30*/  @!P5 STG.E.U8 desc[UR20][R2.64+0xe0], R9 ;  /* 0x0000e0090200d986 */ /* 0x0003e2000c101114 */
[----:B------:R-:W-:Y:S02]  /*1ee40*/  ISETP.LT.OR P5, PT, R0, 0xea, !P2 ;  /* 0x000000ea0000780c */ /* 0x000fe400057a1670 */
[----:B0-----:R-:W-:Y:S01]  /*1ee50*/  F2FP.SATFINITE.E5M2.F32.PACK_AB_MERGE_C R13, RZ, R4, RZ ;  /* 0x00000004ff0d723e */ /* 0x001fe200048060ff */
[----:B------:R-:W-:-:S06]  /*1ee60*/  FMUL R4, R38, UR22 ;  /* 0x0000001626047c20 */ /* 0x000fcc0008400000 */
[----:B------:R-:W-:Y:S01]  /*1ee70*/  @!P6 STG.E.U8 desc[UR20][R2.64+0xe1], R11 ;  /* 0x0000e10b0200e986 */ /* 0x000fe2000c101114 */
[----:B------:R-:W-:-:S03]  /*1ee80*/  ISETP.LT.OR P6, PT, R0, 0xe9, !P3 ;  /* 0x000000e90000780c */ /* 0x000fc60005fc1670 */
[----:B------:R-:W-:Y:S01]  /*1ee90*/  @!P0 STG.E.U8 desc[UR20][R24.64+0xe0], R15 ;  /* 0x0000e00f18008986 */ /* 0x000fe2000c101114 */
[----:B------:R-:W-:-:S03]  /*1eea0*/  ISETP.LT.OR P0, PT, R0, 0xea, !P3 ;  /* 0x000000ea0000780c */ /* 0x000fc60005f01670 */
[----:B------:R0:W-:Y:S04]  /*1eeb0*/  @!P1 STG.E.U8 desc[UR20][R24.64+0xe1], R7 ;  /* 0x0000e10718009986 */ /* 0x0001e8000c101114 */
[----:B------:R-:W3:Y:S01]  /*1eec0*/  LDL.LU R38, [R1+0x254] ;  /* 0x0002540001267983 */ /* 0x000ee20000300800 */
[----:B-1----:R-:W-:Y:S02]  /*1eed0*/  F2FP.SATFINITE.E5M2.F32.PACK_AB_MERGE_C R9, RZ, R5, RZ ;  /* 0x00000005ff09723e */ /* 0x002fe400048060ff */
[----:B0-----:R-:W-:Y:S01]  /*1eee0*/  F2FP.SATFINITE.E5M2.F32.PACK_AB_MERGE_C R7, RZ, R4, RZ ;  /* 0x00000004ff07723e */ /* 0x001fe200048060ff */
[----:B------:R-:W-:Y:S02]  /*1eef0*/  FMUL R4, R37, UR22 ;  /* 0x0000001625047c20 */ /* 0x000fe40008400000 */
[----:B------:R-:W3:Y:S01]  /*1ef00*/  LDL.LU R37, [R1+0x258] ;  /* 0x0002580001257983 */ /* 0x000ee20000300800 */
[----:B------:R-:W-:-:S02]  /*1ef10*/  F2FP.SATFINITE.E5M2.F32.PACK_AB_MERGE_C R11, RZ, R6, RZ ;  /* 0x00000006ff0b723e */ /* 0x000fc400048060ff */
[----:B------:R-:W-:Y:S01]  /*1ef20*/  F2FP.SATFINITE.E5M2.F32.PACK_AB_MERGE_C R15, RZ, R4, RZ ;  /* 0x00000004ff0f723e */ /* 0x000fe200048060ff */
[----:B------:R-:W-:Y:S04]  /*1ef30*/  @!P6 STG.E.U8 desc[UR20][R2.64+0xe8], R13 ;  /* 0x0000e80d0200e986 */ /* 0x000fe8000c101114 */
[----:B------:R0:W-:Y:S04]  /*1ef40*/  @!P0 STG.E.U8 desc[UR20][R2.64+0xe9], R9 ;  /* 0x0000e90902008986 */ /* 0x0001e8000c101114 */
[----:B------:R1:W-:Y:S01]  /*1ef50*/  @!P5 STG.E.U8 desc[UR20][R24.64+0xe9], R11 ;  /* 0x0000e90b1800d986 */ /* 0x0003e2000c101114 */
[----:B--2---:R-:W-:-:S03]  /*1ef60*/  FMUL R5, R36, UR22 ;  /* 0x0000001624057c20 */ /* 0x004fc60008400000 */
[----:B------:R-:W2:Y:S02]  /*1ef70*/  LDL.LU R36, [R1+0x25c] ;  /* 0x00025c0001247983 */ /* 0x000ea40000300800 */
[----:B0-----:R-:W-:Y:S01]  /*1ef80*/  F2FP.SATFINITE.E5M2.F32.PACK_AB_MERGE_C R9, RZ, R5, RZ ;  /* 0x00000005ff09723e */ /* 0x001fe200048060ff */
[----:B------:R-:W-:Y:S02]  /*1ef90*/  FMUL R6, R35, UR22 ;  /* 0x0000001623067c20 */ /* 0x000fe40008400000 */
[----:B------:R-:W2:Y:S01]  /*1efa0*/  LDL.LU R35, [R1+0x260] ;  /* 0x0002600001237983 */ /* 0x000ea20000300800 */
[----:B----4-:R-:W-:-:S03]  /*1efb0*/  FMUL R4, R34, UR22 ;  /* 0x0000001622047c20 */ /* 0x010fc60008400000 */
[----:B------:R-:W4:Y:S02]  /*1efc0*/  LDL.LU R34, [R1+0x264] ;  /* 0x0002640001227983 */ /* 0x000f240000300800 */
[----:B-1----:R-:W-:Y:S01]  /*1efd0*/  F2FP.SATFINITE.E5M2.F32.PACK_AB_MERGE_C R11, RZ, R4, RZ ;  /* 0x00000004ff0b723e */ /* 0x002fe200048060ff */
[----:B-----5:R-:W-:Y:S02]  /*1efe0*/  FMUL R4, R33, UR22 ;  /* 0x0000001621047c20 */ /* 0x020fe40008400000 */
[----:B------:R-:W5:Y:S03]  /*1eff0*/  LDL.LU R33, [R1+0x268] ;  /* 0x0002680001217983 */ /* 0x000f660000300800 */
[----:B------:R-:W-:Y:S01]  /*1f000*/  F2FP.SATFINITE.E5M2.F32.PACK_AB_MERGE_C R13, RZ, R4, RZ ;  /* 0x00000004ff0d723e */ /* 0x000fe200048060ff */
        /* <DEDUP_REMOVED lines=9> */
[----:B------:R-:W-:-:S03]  /*1f0a0*/  ISETP.LT.OR P1, PT, R0, 0xf1, !P2 ;  /* 0x000000f10000780c */ /* 0x000fc60005721670 */
[----:B------:R1:W-:Y:S01]  /*1f0b0*/  @!P6 STG.E.U8 desc[UR20][R2.64+0xf0], R15 ;  /* 0x0000f00f0200e986 */ /* 0x0003e2000c101114 */
[C---:B------:R-:W-:Y:S02]  /*1f0c0*/  ISETP.LT.OR P6, PT, R0.reuse, 0xf9, !P3 ;  /* 0x000000f90000780c */ /* 0x040fe40005fc1670 */
[----:B------:R-:W-:Y:S01]  /*1f0d0*/  ISETP.LT.OR P3, PT, R0, 0xfa, !P3 ;  /* 0x000000fa0000780c */ /* 0x000fe20005f61670 */
[----:B------:R1:W-:Y:S01]  /*1f0e0*/  @!P0 STG.E.U8 desc[UR20][R2.64+0xf1], R9 ;  /* 0x0000f10902008986 */ /* 0x0003e2000c101114 */
[----:B0-----:R-:W-:Y:S02]  /*1f0f0*/  F2FP.SATFINITE.E5M2.F32.PACK_AB_MERGE_C R7, RZ, R6, RZ ;  /* 0x00000006ff07723e */ /* 0x001fe400048060ff */
[----:B-1----:R-:W-:Y:S02]  /*1f100*/  F2FP.SATFINITE.E5M2.F32.PACK_AB_MERGE_C R15, RZ, R5, RZ ;  /* 0x00000005ff0f723e */ /* 0x002fe400048060ff */
[----:B------:R-:W-:Y:S01]  /*1f110*/  F2FP.SATFINITE.E5M2.F32.PACK_AB_MERGE_C R9, RZ, R4, RZ ;  /* 0x00000004ff09723e */ /* 0x000fe200048060ff */
[----:B------:R-:W-:-:S02]  /*1f120*/  FMUL R4, R38, UR22 ;  /* 0x0000001626047c20 */ /* 0x000fc40008400000 */
[----:B------:R-:W3:Y:S04]  /*1f130*/  LDL.LU R38, [R1+0x274] ;  /* 0x0002740001267983 */ /* 0x000ee80000300800 */
[----:B------:R0:W-:Y:S01]  /*1f140*/  @!P5 STG.E.U8 desc[UR20][R24.64+0xf1], R11 ;  /* 0x0000f10b1800d986 */ /* 0x0001e2000c101114 */
[----:B------:R-:W-:Y:S01]  /*1f150*/  ISETP.LT.OR P5, PT, R0, 0xf9, !P2 ;  /* 0x000000f90000780c */ /* 0x000fe200057a1670 */
[----:B------:R-:W-:Y:S02]  /*1f160*/  FMUL R5, R37, UR22 ;  /* 0x0000001625057c20 */ /* 0x000fe40008400000 */
[----:B------:R-:W3:Y:S04]  /*1f170*/  LDL.LU R37, [R1+0x278] ;  /* 0x0002780001257983 */ /* 0x000ee80000300800 */
[----:B------:R1:W-:Y:S04]  /*1f180*/  @!P1 STG.E.U8 desc[UR20][R24.64+0xf0], R7 ;  /* 0x0000f00718009986 */ /* 0x0003e8000c101114 */
[----:B------:R-:W-:Y:S04]  /*1f190*/  @!P6 STG.E.U8 desc[UR20][R2.64+0xf8], R13 ;  /* 0x0000f80d0200e986 */ /* 0x000fe8000c101114 */
[----:B------:R4:W-:Y:S01]  /*1f1a0*/  @!P3 STG.E.U8 desc[UR20][R2.64+0xf9], R15 ;  /* 0x0000f90f0200b986 */ /* 0x0009e2000c101114 */
[----:B0-----:R-:W-:-:S03]  /*1f1b0*/  F2FP.SATFINITE.E5M2.F32.PACK_AB_MERGE_C R11, RZ, R4, RZ ;  /* 0x00000004ff0b723e */ /* 0x001fc600048060ff */
[----:B------:R0:W-:Y:S01]  /*1f1c0*/  @!P5 STG.E.U8 desc[UR20][R24.64+0xf8], R9 ;  /* 0x0000f8091800d986 */ /* 0x0001e2000c101114 */
[----:B--2---:R-:W-:-:S03]  /*1f1d0*/  FMUL R6, R36, UR22 ;  /* 0x0000001624067c20 */ /* 0x004fc60008400000 */
[----:B------:R-:W2:Y:S01]  /*1f1e0*/  LDL.LU R36, [R1+0x27c] ;  /* 0x00027c0001247983 */ /* 0x000ea20000300800 */
[----:B-1----:R-:W-:-:S03]  /*1f1f0*/  FMUL R7, R35, UR22 ;  /* 0x0000001623077c20 */ /* 0x002fc60008400000 */
        /* <DEDUP_REMOVED lines=10> */
[----:B------:R-:W-:Y:S02]  /*1f2a0*/  ISETP.GE.AND P1, PT, R32, 0x81, PT ;  /* 0x000000812000780c */ /* 0x000fe40003f26270 */
[C---:B------:R-:W-:Y:S02]  /*1f2b0*/  ISETP.LT.OR P2, PT, R0.reuse, 0xfa, !P2 ;  /* 0x000000fa0000780c */ /* 0x040fe40005741670 */
[C---:B------:R-:W-:Y:S02]  /*1f2c0*/  ISETP.LT.OR P6, PT, R0.reuse, 0x1, !P1 ;  /* 0x000000010000780c */ /* 0x040fe40004fc1670 */
[----:B------:R-:W-:Y:S02]  /*1f2d0*/  ISETP.LT.OR P3, PT, R0, 0x2, !P1 ;  /* 0x000000020000780c */ /* 0x000fe40004f61670 */
[----:B------:R-:W-:Y:S02]  /*1f2e0*/  F2FP.SATFINITE.E5M2.F32.PACK_AB_MERGE_C R5, RZ, R5, RZ ;  /* 0x00000005ff05723e */ /* 0x000fe400048060ff */
[----:B------:R-:W-:-:S05]  /*1f2f0*/  ISETP.GE.AND P0, PT, R32, 0x89, PT ;  /* 0x000000892000780c */ /* 0x000fca0003f06270 */
[----:B------:R-:W-:Y:S01]  /*1f300*/  @!P2 STG.E.U8 desc[UR20][R24.64+0xf9], R11 ;  /* 0x0000f90b1800a986 */ /* 0x000fe2000c101114 */
[----:B------:R-:W-:-:S03]  /*1f310*/  F2FP.SATFINITE.E5M2.F32.PACK_AB_MERGE_C R13, RZ, R6, RZ ;  /* 0x00000006ff0d723e */ /* 0x000fc600048060ff */
[----:B------:R0:W-:Y:S01]  /*1f320*/  @!P6 STG.E.U8 desc[UR20][R28.64], R5 ;  /* 0x000000051c00e986 */ /* 0x0001e2000c101114 */
[C---:B------:R-:W-:Y:S02]  /*1f330*/  ISETP.LT.OR P6, PT, R0.reuse, 0x2, !P0 ;  /* 0x000000020000780c */ /* 0x040fe400047c1670 */
[C---:B------:R-:W-:Y:S01]  /*1f340*/  ISETP.LT.OR P5, PT, R0.reuse, 0x1, !P0 ;  /* 0x000000010000780c */ /* 0x040fe200047a1670 */
[----:B------:R1:W-:Y:S01]  /*1f350*/  @!P3 STG.E.U8 desc[UR20][R28.64+0x1], R13 ;  /* 0x0000010d1c00b986 */ /* 0x0003e2000c101114 */
[----:B------:R-:W-:Y:S02]  /*1f360*/  ISETP.LT.OR P2, PT, R0, 0xa, !P1 ;  /* 0x0000000a0000780c */ /* 0x000fe40004f41670 */
[----:B0-----:R-:W-:Y:S02]  /*1f370*/  F2FP.SATFINITE.E5M2.F32.PACK_AB_MERGE_C R5, RZ, R3, RZ ;  /* 0x00000003ff05723e */ /* 0x001fe400048060ff */
[----:B-1----:R-:W-:Y:S01]  /*1f380*/  F2FP.SATFINITE.E5M2.F32.PACK_AB_MERGE_C R13, RZ, R2, RZ ;  /* 0x00000002ff0d723e */ /* 0x002fe200048060ff */
[----:B------:R-:W-:-:S02]  /*1f390*/  FMUL R3, R38, UR22 ;  /* 0x0000001626037c20 */ /* 0x000fc40008400000 */
[----:B------:R-:W3:Y:S01]  /*1f3a0*/  LDL.LU R38, [R1+0x294] ;  /* 0x0002940001267983 */ /* 0x000ee20000300800 */
[----:B------:R-:W-:Y:S02]  /*1f3b0*/  F2FP.SATFINITE.E5M2.F32.PACK_AB_MERGE_C R11, RZ, R4, RZ ;  /* 0x00000004ff0b723e */ /* 0x000fe400048060ff */
[----:B------:R-:W-:Y:S01]  /*1f3c0*/  ISETP.LT.OR P3, PT, R0, 0x9, !P1 ;  /* 0x000000090000780c */ /* 0x000fe20004f61670 */
[----:B------:R0:W-:Y:S01]  /*1f3d0*/  @!P6 STG.E.U8 desc[UR20][R26.64+0x1], R9 ;  /* 0x000001091a00e986 */ /* 0x0001e2000c101114 */
[----:B------:R-:W-:-:S03]  /*1f3e0*/  FMUL R2, R37, UR22 ;  /* 0x0000001625027c20 */ /* 0x000fc60008400000 */
[----:B------:R-:W3:Y:S01]  /*1f3f0*/  LDL.LU R37, [R1+0x298] ;  /* 0x0002980001257983 */ /* 0x000ee20000300800 */
[----:B------:R-:W-:Y:S02]  /*1f400*/  F2FP.SATFINITE.E5M2.F32.PACK_AB_MERGE_C R7, RZ, R7, RZ ;  /* 0x00000007ff07723e */ /* 0x000fe400048060ff */
[----:B0-----:R-:W-:-:S03]  /*1f410*/  F2FP.SATFINITE.E5M2.F32.PACK_AB_MERGE_C R9, RZ, R2, RZ ;  /* 0x00000002ff09723e */ /* 0x001fc600048060ff */
        /* <DEDUP_REMOVED lines=8> */
[----:B------:R-:W2:Y:S03]  /*1f4a0*/  LDL.LU R35, [R1+0x2a0] ;  /* 0x0002a00001237983 */ /* 0x000ea60000300800 */
[----:B------:R-:W-:Y:S01]  /*1f4b0*/  F2FP.SATFINITE.E5M2.F32.PACK_AB_MERGE_C R15, RZ, R2, RZ ;  /* 0x00000002ff0f723e */ /* 0x000fe200048060ff */
[----:B----4-:R-:W-:Y:S02]  /*1f4c0*/  FMUL R2, R34, UR22 ;  /* 0x0000001622027c20 */ /* 0x010fe40008400000 */
[----:B------:R-:W4:Y:S01]  /*1f4d0*/  LDL.LU R34, [R1+0x2a4] ;  /* 0x0002a40001227983 */ /* 0x000f220000300800 */
[----:B-----5:R-:W-:-:S03]  /*1f4e0*/  FMUL R3, R33, UR22 ;  /* 0x0000001621037c20 */ /* 0x020fc60008400000 */
[----:B------:R-:W5:Y:S01]  /*1f4f0*/  LDL.LU R33, [R1+0x2a8] ;  /* 0x0002a80001217983 */ /* 0x000f620000300800 */
[----:B---3--:R-:W-:-:S03]  /*1f500*/  FMUL R4, R31, UR22 ;  /* 0x000000161f047c20 */ /* 0x008fc60008400000 */
[----:B------:R-:W3:Y:S01]  /*1f510*/  LDL.LU R31, [R1+0x2ac] ;  /* 0x0002ac00011f7983 */ /* 0x000ee20000300800 */
[----:B0-----:R-:W-:-:S03]  /*1f520*/  FMUL R5, R30, UR22 ;  /* 0x000000161e057c20 */ /* 0x001fc60008400000 */
[----:B------:R-:W3:Y:S01]  /*1f530*/  LDL.LU R30, [R1+0x2b0] ;  /* 0x0002b000011e7983 */ /* 0x000ee20000300800 */
[C---:B------:R-:W-:Y:S02]  /*1f540*/  ISETP.LT.OR P6, PT, R0.reuse, 0xa, !P0 ;  /* 0x0000000a0000780c */ /* 0x040fe400047c1670 */
[C---:B------:R-:W-:Y:S02]  /*1f550*/  ISETP.LT.OR P5, PT, R0.reuse, 0x9, !P0 ;  /* 0x000000090000780c */ /* 0x040fe400047a1670 */
[C---:B------:R-:W-:Y:S02]  /*1f560*/  ISETP.LT.OR P3, PT, R0.reuse, 0x11, !P1 ;  /* 0x000000110000780c */ /* 0x040fe40004f61670 */
[----:B------:R-:W-:-:S07]  /*1f570*/  ISETP.LT.OR P2, PT, R0, 0x12, !P1 ;  /* 0x000000120000780c */ /* 0x000fce0004f41670 */
[----:B------:R0:W-:Y:S01]  /*1f580*/  @!P6 STG.E.U8 desc[UR20][R26.64+0x9], R7 ;  /* 0x000009071a00e986 */ /* 0x0001e2000c101114 */
[----:B------:R-:W-:-:S03]  /*1f590*/  ISETP.LT.OR P6, PT, R0, 0x12, !P0 ;  /* 0x000000120000780c */ /* 0x000fc600047c1670 */
[----:B------:R-:W-:Y:S01]  /*1f5a0*/  @!P5 STG.E.U8 desc[UR20][R26.64+0x8], R13 ;  /* 0x0000080d1a00d986 */ /* 0x000fe2000c101114 */
[----:B------:R-:W-:-:S03]  /*1f5b0*/  ISETP.LT.OR P5, PT, R0, 0x11, !P0 ;  /* 0x000000110000780c */ /* 0x000fc600047a1670 */
[----:B------:R1:W-:Y:S01]  /*1f5c0*/  @!P3 STG.E.U8 desc[UR20][R28.64+0x10], R9 ;  /* 0x000010091c00b986 */ /* 0x0003e2000c101114 */
[C---:B------:R-:W-:Y:S02]  /*1f5d0*/  ISETP.LT.OR P3, PT, R0.reuse, 0x19, !P1 ;  /* 0x000000190000780c */ /* 0x040fe40004f61670 */
[----:B0-----:R-:W-:Y:S01]  /*1f5e0*/  F2FP.SATFINITE.E5M2.F32.PACK_AB_MERGE_C R7, RZ, R2, RZ ;  /* 0x00000002ff07723e */ /* 0x001fe200048060ff */
[----:B------:R0:W-:Y:S01]  /*1f5f0*/  @!P2 STG.E.U8 desc[UR20][R28.64+0x11], R11 ;  /* 0x0000110b1c00a986 */ /* 0x0001e2000c101114 */
[----:B------:R-:W-:Y:S02]  /*1f600*/  ISETP.LT.OR P2, PT, R0, 0x1a, !P1 ;  /* 0x0000001a0000780c */ /* 0x000fe40004f41670 */
[----:B-1----:R-:W-:Y:S01]  /*1f610*/  F2FP.SATFINITE.E5M2.F32.PACK_AB_MERGE_C R9, RZ, R3, RZ ;  /* 0x00000003ff09723e */ /* 0x002fe200048060ff */
[----:B------:R-:W-:Y:S02]  /*1f620*/  FMUL R2, R38, UR22 ;  /* 0x0000001626027c20 */ /* 0x000fe40008400000 */
[----:B------:R-:W3:Y:S01]  /*1f630*/  LDL.LU R38, [R1+0x2b4] ;  /* 0x0002b40001267983 */ /* 0x000ee20000300800 */
[----:B0-----:R-:W-:-:S03]  /*1f640*/  F2FP.SATFINITE.E5M2.F32.PACK_AB_MERGE_C R11, RZ, R4, RZ ;  /* 0x00000004ff0b723e */ /* 0x001fc600048060ff */
[----:B------:R0:W-:Y:S01]  /*1f650*/  @!P6 STG.E.U8 desc[UR20][R26.64+0x11], R7 ;  /* 0x000011071a00e986 */ /* 0x0001e2000c101114 */
[----:B------:R-:W-:Y:S01]  /*1f660*/  ISETP.LT.OR P6, PT, R0, 0x1a, !P0 ;  /* 0x0000001a0000780c */ /* 0x000fe200047c1670 */
[----:B------:R-:W-:Y:S02]  /*1f670*/  FMUL R3, R37, UR22 ;  /* 0x0000001625037c20 */ /* 0x000fe40008400000 */
[----:B------:R-:W3:Y:S01]  /*1f680*/  LDL.LU R37, [R1+0x2b8] ;  /* 0x0002b80001257983 */ /* 0x000ee20000300800 */
[----:B0-----:R-:W-:-:S03]  /*1f690*/  F2FP.SATFINITE.E5M2.F32.PACK_AB_MERGE_C R7, RZ, R2, RZ ;  /* 0x00000002ff07723e */ /* 0x001fc600048060ff */
[----:B------:R-:W-:Y:S04]  /*1f6a0*/  @!P5 STG.E.U8 desc[UR20][R26.64+0x10], R15 ;  /* 0x0000100f1a00d986 */ /* 0x000fe8000c101114 */
        /* <DEDUP_REMOVED lines=13> */
[----:B------:R-:W5:Y:S02]  /*1f780*/  LDL.LU R33, [R1+0x2c8] ;  /* 0x0002c80001217983 */ /* 0x000f640000300800 */
        /* <DEDUP_REMOVED lines=8> */
[----:B------:R-:W-:Y:S02]  /*1f810*/  F2FP.SATFINITE.E5M2.F32.PACK_AB_MERGE_C R5, RZ, R5, RZ ;  /* 0x00000005ff05723e */ /* 0x000fe400048060ff */
[----:B------:R-:W-:-:S05]  /*1f820*/  ISETP.LT.OR P6, PT, R0, 0x22, !P0 ;  /* 0x000000220000780c */ /* 0x000fca00047c1670 */
[----:B------:R0:W-:Y:S01]  /*1f830*/  @!P5 STG.E.U8 desc[UR20][R26.64+0x18], R5 ;  /* 0x000018051a00d986 */ /* 0x0001e2000c101114 */
[----:B------:R-:W-:-:S03]  /*1f840*/  ISETP.LT.OR P5, PT, R0, 0x21, !P0 ;  /* 0x000000210000780c */ /* 0x000fc600047a1670 */
[----:B------:R-:W-:Y:S01]  /*1f850*/  @!P3 STG.E.U8 desc[UR20][R28.64+0x20], R9 ;  /* 0x000020091c00b986 */ /* 0x000fe2000c101114 */
[----:B------:R-:W-:-:S03]  /*1f860*/  ISETP.LT.OR P3, PT, R0, 0x29, !P1 ;  /* 0x000000290000780c */ /* 0x000fc60004f61670 */
[----:B------:R1:W-:Y:S01]  /*1f870*/  @!P2 STG.E.U8 desc[UR20][R28.64+0x21], R11 ;  /* 0x0000210b1c00a986 */ /* 0x0003e2000c101114 */
[----:B------:R-:W-:Y:S02]  /*1f880*/  ISETP.LT.OR P2, PT, R0, 0x2a, !P1 ;  /* 0x0000002a0000780c */ /* 0x000fe40004f41670 */
[----:B0-----:R-:W-:Y:S02]  /*1f890*/  F2FP.SATFINITE.E5M2.F32.PACK_AB_MERGE_C R5, RZ, R3, RZ ;  /* 0x00000003ff05723e */ /* 0x001fe400048060ff */
[----:B-1----:R-:W-:Y:S01]  /*1f8a0*/  F2FP.SATFINITE.E5M2.F32.PACK_AB_MERGE_C R11, RZ, R2, RZ ;  /* 0x00000002ff0b723e */ /* 0x002fe200048060ff */
[----:B------:R-:W-:Y:S02]  /*1f8b0*/  FMUL R2, R38, UR22 ;  /* 0x0000001626027c20 */ /* 0x000fe40008400000 */
[----:B------:R-:W3:Y:S01]  /*1f8c0*/  LDL.LU R38, [R1+0x2d4] ;  /* 0x0002d40001267983 */ /* 0x000ee20000300800 */
[----:B------:R-:W-:-:S03]  /*1f8d0*/  F2FP.SATFINITE.E5M2.F32.PACK_AB_MERGE_C R9, RZ, R4, RZ ;  /* 0x00000004ff09723e */ /* 0x000fc600048060ff */
[----:B------:R-:W-:Y:S01]  /*1f8e0*/  @!P6 STG.E.U8 desc[UR20][R26.64+0x21], R5 ;  /* 0x000021051a00e986 */ /* 0x000fe2000c101114 */
[----:B------:R-:W-:Y:S01]  /*1f8f0*/  ISETP.LT.OR P6, PT, R0, 0x2a, !P0 ;  /* 0x0000002a0000780c */ /* 0x000fe200047c1670 */
[----:B------:R-:W-:Y:S02]  /*1f900*/  FMUL R3, R37, UR22 ;  /* 0x0000001625037c20 */ /* 0x000fe40008400000 */
[----:B------:R-:W3:Y:S04]  /*1f910*/  LDL.LU R37, [R1+0x2d8] ;  /* 0x0002d80001257983 */ /* 0x000ee80000300800 */
[----:B------:R-:W-:Y:S04]  /*1f920*/  @!P5 STG.E.U8 desc[UR20][R26.64+0x20], R13 ;  /* 0x0000200d1a00d986 */ /* 0x000fe8000c101114 */
[----:B------:R0:W-:Y:S04]  /*1f930*/  @!P3 STG.E.U8 desc[UR20][R28.64+0x28], R7 ;  /* 0x000028071c00b986 */ /* 0x0001e8000c101114 */
[----:B------:R1:W-:Y:S01]  /*1f940*/  @!P2 STG.E.U8 desc[UR20][R28.64+0x29], R9 ;  /* 0x000029091c00a986 */ /* 0x0003e2000c101114 */
[----:B0-----:R-:W-:-:S02]  /*1f950*/  F2FP.SATFINITE.E5M2.F32.PACK_AB_MERGE_C R7, RZ, R2, RZ ;  /* 0x00000002ff07723e */ /* 0x001fc400048060ff */
[----:B-1----:R-:W-:-:S03]  /*1f960*/  F2FP.SATFINITE.E5M2.F32.PACK_AB_MERGE_C R9, RZ, R3, RZ ;  /* 0x00000003ff09723e */ /* 0x002fc600048060ff */
[----:B------:R0:W-:Y:S01]  /*1f970*/  @!P6 STG.E.U8 desc[UR20][R26.64+0x29], R7 ;  /* 0x000029071a00e986 */ /* 0x0001e2000c101114 */
[----:B--2---:R-:W-:-:S03]  /*1f980*/  FMUL R4, R36, UR22 ;  /* 0x0000001624047c20 */ /* 0x004fc60008400000 */
[----:B------:R-:W2:Y:S02]  /*1f990*/  LDL.LU R36, [R1+0x2dc] ;  /* 0x0002dc0001247983 */ /* 0x000ea40000300800 */
[----:B------:R-:W-:Y:S01]  /*1f9a0*/  F2FP.SATFINITE.E5M2.F32.PACK_AB_MERGE_C R13, RZ, R4, RZ ;  /* 0x00000004ff0d723e */ /* 0x000fe200048060ff */
        /* <DEDUP_REMOVED lines=15> */
[----:B------:R-:W-:Y:S01]  /*1faa0*/  @!P5 STG.E.U8 desc[UR20][R26.64+0x28], R11 ;  /* 0x0000280b1a00d986 */ /* 0x000fe2000c101114 */
[----:B------:R-:W-:-:S03]  /*1fab0*/  ISETP.LT.OR P5, PT, R0, 0x31, !P0 ;  /* 0x000000310000780c */ /* 0x000fc600047a1670 */
[----:B------:R0:W-:Y:S01]  /*1fac0*/  @!P2 STG.E.U8 desc[UR20][R28.64+0x31], R13 ;  /* 0x0000310d1c00a986 */ /* 0x0001e2000c101114 */
[----:B------:R-:W-:-:S03]  /*1fad0*/  ISETP.LT.OR P2, PT, R0, 0x3a, !P1 ;  /* 0x0000003a0000780c */ /* 0x000fc60004f41670 */
[----:B------:R1:W-:Y:S01]  /*1fae0*/  @!P3 STG.E.U8 desc[UR20][R28.64+0x30], R9 ;  /* 0x000030091c00b986 */ /* 0x0003e2000c101114 */
[----:B------:R-:W-:Y:S02]  /*1faf0*/  ISETP.LT.OR P3, PT, R0, 0x39, !P1 ;  /* 0x000000390000780c */ /* 0x000fe40004f61670 */
[----:B------:R-:W-:Y:S02]  /*1fb00*/  F2FP.SATFINITE.E5M2.F32.PACK_AB_MERGE_C R5, RZ, R5, RZ ;  /* 0x00000005ff05723e */ /* 0x000fe400048060ff */
[----:B0-----:R-:W-:Y:S02]  /*1fb10*/  F2FP.SATFINITE.E5M2.F32.PACK_AB_MERGE_C R13, RZ, R2, RZ ;  /* 0x00000002ff0d723e */ /* 0x001fe400048060ff */
[----:B-1----:R-:W-:Y:S01]  /*1fb20*/  F2FP.SATFINITE.E5M2.F32.PACK_AB_MERGE_C R9, RZ, R3, RZ ;  /* 0x00000003ff09723e */ /* 0x002fe200048060ff */
[----:B------:R-:W-:Y:S02]  /*1fb30*/  FMUL R3, R38, UR22 ;  /* 0x0000001626037c20 */ /* 0x000fe40008400000 */
[----:B------:R-:W3:Y:S01]  /*1fb40*/  LDL.LU R38, [R1+0x2f4] ;  /* 0x0002f40001267983 */ /* 0x000ee20000300800 */
[----:B------:R-:W-:-:S03]  /*1fb50*/  F2FP.SATFINITE.E5M2.F32.PACK_AB_MERGE_C R11, RZ, R4, RZ ;  /* 0x00000004ff0b723e */ /* 0x000fc600048060ff */
[----:B------:R0:W-:Y:S01]  /*1fb60*/  @!P6 STG.E.U8 desc[UR20][R26.64+0x31], R7 ;  /* 0x000031071a00e986 */ /* 0x0001e2000c101114 */
[----:B------:R-:W-:-:S03]  /*1fb70*/  FMUL R2, R37, UR22 ;  /* 0x0000001625027c20 */ /* 0x000fc60008400000 */
[----:B------:R-:W3:Y:S01]  /*1fb80*/  LDL.LU R37, [R1+0x2f8] ;  /* 0x0002f80001257983 */ /* 0x000ee20000300800 */
[----:B------:R-:W-:Y:S02]  /*1fb90*/  ISETP.LT.OR P6, PT, R0, 0x3a, !P0 ;  /* 0x0000003a0000780c */ /* 0x000fe400047c1670 */
[----:B0-----:R-:W-:Y:S01]  /*1fba0*/  F2FP.SATFINITE.E5M2.F32.PACK_AB_MERGE_C R7, RZ, R2, RZ ;  /* 0x00000002ff07723e */ /* 0x001fe200048060ff */
[----:B------:R0:W-:Y:S04]  /*1fbb0*/  @!P5 STG.E.U8 desc[UR20][R26.64+0x30], R5 ;  /* 0x000030051a00d986 */ /* 0x0001e8000c101114 */
[----:B------:R-:W-:Y:S04]  /*1fbc0*/  @!P2 STG.E.U8 desc[UR20][R28.64+0x39], R11 ;  /* 0x0000390b1c00a986 */ /* 0x000fe8000c101114 */
[----:B------:R1:W-:Y:S01]  /*1fbd0*/  @!P3 STG.E.U8 desc[UR20][R28.64+0x38], R9 ;  /* 0x000038091c00b986 */ /* 0x0003e2000c101114 */
[----:B0-----:R-:W-:-:S05]  /*1fbe0*/  F2FP.SATFINITE.E5M2.F32.PACK_AB_MERGE_C R5, RZ, R3, RZ ;  /* 0x00000003ff05723e */ /* 0x001fca00048060ff */
        /* <DEDUP_REMOVED lines=42> */
[----:B------:R-:W-:Y:S01]  /*1fe90*/  F2FP.SATFINITE.E5M2.F32.PACK_AB_MERGE_C R11, RZ, R4, RZ ;  /* 0x00000004ff0b723e */ /* 0x000fe200048060ff */
[----:B------:R-:W-:Y:S02]  /*1fea0*/  FMUL R2, R35, UR22 ;  /* 0x0000001623027c20 */ /* 0x000fe40008400000 */
[----:B------:R-:W2:Y:S03]  /*1feb0*/  LDL.LU R35, [R1+0x320] ;  /* 0x0003200001237983 */ /* 0x000ea60000300800 */
[----:B-1----:R-:W-:Y:S01]  /*1fec0*/  F2FP.SATFINITE.E5M2.F32.PACK_AB_MERGE_C R13, RZ, R2, RZ ;  /* 0x00000002ff0d723e */ /* 0x002fe200048060ff */
        /* <DEDUP_REMOVED lines=146> */
[----:B------:R-:W-:-:S03]  /*207f0*/  FMUL R3, R37, UR22 ;  /* 0x0000001625037c20 */ /* 0x000fc60008400000 */
[----:B------:R-:W3:Y:S04]  /*20800*/  LDL.LU R37, [R1+0x398] ;  /* 0x0003980001257983 */ /* 0x000ee80000300800 */
[----:B------:R-:W-:Y:S04]  /*20810*/  @!P5 STG.E.U8 desc[UR20][R26.64+0x80], R13 ;  /* 0x0000800d1a00d986 */ /* 0x000fe8000c101114 */
[----:B------:R0:W-:Y:S04]  /*20820*/  @!P3 STG.E.U8 desc[UR20][R28.64+0x88], R7 ;  /* 0x000088071c00b986 */ /* 0x0001e8000c101114 */
[----:B------:R1:W-:Y:S01]  /*20830*/  @!P2 STG.E.U8 desc[UR20][R28.64+0x89], R9 ;  /* 0x000089091c00a986 */ /* 0x0003e2000c101114 */
[----:B0-----:R-:W-:-:S02]  /*20840*/  F2FP.SATFINITE.E5M2.F32.PACK_AB_MERGE_C R7, RZ, R2, RZ ;  /* 0x00000002ff07723e */ /* 0x001fc400048060ff */
[----:B-1----:R-:W-:Y:S01]  /*20850*/  F2FP.SATFINITE.E5M2.F32.PACK_AB_MERGE_C R9, RZ, R3, RZ ;  /* 0x00000003ff09723e */ /* 0x002fe200048060ff */
[----:B--2---:R-:W-:Y:S02]  /*20860*/  FMUL R4, R36, UR22 ;  /* 0x0000001624047c20 */ /* 0x004fe40008400000 */
[----:B------:R-:W2:Y:S03]  /*20870*/  LDL.LU R36, [R1+0x39c] ;  /* 0x00039c0001247983 */ /* 0x000ea60000300800 */
[----:B------:R-:W-:Y:S01]  /*20880*/  F2FP.SATFINITE.E5M2.F32.PACK_AB_MERGE_C R13, RZ, R4, RZ ;  /* 0x00000004ff0d723e */ /* 0x000fe200048060ff */
[----:B------:R-:W-:Y:S02]  /*20890*/  FMUL R5, R35, UR22 ;  /* 0x0000001623057c20 */ /* 0x000fe40008400000 */
[----:B------:R-:W2:Y:S01]  /*208a0*/  LDL.LU R35, [R1+0x3a0] ;  /* 0x0003a00001237983 */ /* 0x000ea20000300800 */
[----:B----4-:R-:W-:-:S03]  /*208b0*/  FMUL R2, R34, UR22 ;  /* 0x0000001622027c20 */ /* 0x010fc60008400000 */
[----:B------:R-:W4:Y:S01]  /*208c0*/  LDL.LU R34, [R1+0x3a4] ;  /* 0x0003a40001227983 */ /* 0x000f220000300800 */
[----:B-----5:R-:W-:-:S03]  /*208d0*/  FMUL R3, R33, UR22 ;  /* 0x0000001621037c20 */ /* 0x020fc60008400000 */
[----:B------:R-:W5:Y:S01]  /*208e0*/  LDL.LU R33, [R1+0x3a8] ;  /* 0x0003a80001217983 */ /* 0x000f620000300800 */
        /* <DEDUP_REMOVED lines=16> */
[----:B------:R-:W-:Y:S01]  /*209f0*/  @!P2 STG.E.U8 desc[UR20][R28.64+0x91], R13 ;  /* 0x0000910d1c00a986 */ /* 0x000fe2000c101114 */
[----:B------:R-:W-:Y:S02]  /*20a00*/  ISETP.LT.OR P2, PT, R0, 0x9a, !P1 ;  /* 0x0000009a0000780c */ /* 0x000fe40004f41670 */
        /* <DEDUP_REMOVED lines=82> */
[----:B------:R0:W-:Y:S01]  /*20f30*/  @!P6 STG.E.U8 desc[UR20][R26.64+0xb1], R7 ;  /* 0x0000b1071a00e986 */ /* 0x0001e2000c101114 */
[----:B------:R-:W-:-:S03]  /*20f40*/  FMUL R3, R38, UR22 ;  /* 0x0000001626037c20 */ /* 0x000fc60008400000 */
[----:B------:R-:W3:Y:S01]  /*20f50*/  LDL.LU R38, [R1+0x3f4] ;  /* 0x0003f40001267983 */ /* 0x000ee20000300800 */
[----:B------:R-:W-:Y:S02]  /*20f60*/  F2FP.SATFINITE.E5M2.F32.PACK_AB_MERGE_C R11, RZ, R4, RZ ;  /* 0x00000004ff0b723e */ /* 0x000fe400048060ff */
[----:B------:R-:W-:Y:S01]  /*20f70*/  ISETP.LT.OR P6, PT, R0, 0xba, !P0 ;  /* 0x000000ba0000780c */ /* 0x000fe200047c1670 */
[----:B------:R-:W-:Y:S02]  /*20f80*/  FMUL R2, R37, UR22 ;  /* 0x0000001625027c20 */ /* 0x000fe40008400000 */
[----:B------:R-:W3:Y:S03]  /*20f90*/  LDL.LU R37, [R1+0x3f8] ;  /* 0x0003f80001257983 */ /* 0x000ee60000300800 */
        /* <DEDUP_REMOVED lines=31> */
[----:B-1----:R-:W-:-:S03]  /*21190*/  F2FP.SATFINITE.E5M2.F32.PACK_AB_MERGE_C R9, RZ, R3, RZ ;  /* 0x00000003ff09723e */ /* 0x002fc600048060ff */
[----:B------:R0:W-:Y:S01]  /*211a0*/  @!P6 STG.E.U8 desc[UR20][R26.64+0xc1], R7 ;  /* 0x0000c1071a00e986 */ /* 0x0001e2000c101114 */
[----:B------:R-:W-:Y:S01]  /*211b0*/  FMUL R2, R38, UR22 ;  /* 0x0000001626027c20 */ /* 0x000fe20008400000 */
[----:B------:R-:W-:Y:S02]  /*211c0*/  ISETP.LT.OR P6, PT, R0, 0xca, !P0 ;  /* 0x000000ca0000780c */ /* 0x000fe400047c1670 */
[----:B------:R-:W3:Y:S01]  /*211d0*/  LDL.LU R38, [R1+0x414] ;  /* 0x0004140001267983 */ /* 0x000ee20000300800 */
[----:B------:R-:W-:Y:S01]  /*211e0*/  F2FP.SATFINITE.E5M2.F32.PACK_AB_MERGE_C R13, RZ, R4, RZ ;  /* 0x00000004ff0d723e */ /* 0x000fe200048060ff */
        /* <DEDUP_REMOVED lines=24> */
[C---:B------:R-:W-:Y:S01]  /*21370*/  ISETP.LT.OR P3, PT, R0.reuse, 0xd1, !P1 ;  /* 0x000000d10000780c */ /* 0x040fe20004f61670 */
[----:B------:R-:W3:Y:S01]  /*21380*/  LDL.LU R40, [R1+0x434] ;  /* 0x0004340001287983 */ /* 0x000ee20000300800 */
[C---:B------:R-:W-:Y:S02]  /*21390*/  ISETP.LT.OR P2, PT, R0.reuse, 0xd2, !P1 ;  /* 0x000000d20000780c */ /* 0x040fe40004f41670 */
[----:B------:R-:W-:Y:S02]  /*213a0*/  ISETP.LT.OR P6, PT, R0, 0xd2, !P0 ;  /* 0x000000d20000780c */ /* 0x000fe400047c1670 */
[----:B------:R-:W-:-:S05]  /*213b0*/  F2FP.SATFINITE.E5M2.F32.PACK_AB_MERGE_C R5, RZ, R5, RZ ;  /* 0x00000005ff05723e */ /* 0x000fca00048060ff */
[----:B------:R0:W-:Y:S01]  /*213c0*/  @!P5 STG.E.U8 desc[UR20][R26.64+0xc8], R5 ;  /* 0x0000c8051a00d986 */ /* 0x0001e2000c101114 */
[----:B------:R-:W-:-:S03]  /*213d0*/  ISETP.LT.OR P5, PT, R0, 0xd1, !P0 ;  /* 0x000000d10000780c */ /* 0x000fc600047a1670 */
[----:B------:R-:W-:Y:S01]  /*213e0*/  @!P3 STG.E.U8 desc[UR20][R28.64+0xd0], R9 ;  /* 0x0000d0091c00b986 */ /* 0x000fe2000c101114 */
[----:B------:R-:W-:-:S03]  /*213f0*/  ISETP.LT.OR P3, PT, R0, 0xd9, !P1 ;  /* 0x000000d90000780c */ /* 0x000fc60004f61670 */
[----:B------:R1:W-:Y:S01]  /*21400*/  @!P2 STG.E.U8 desc[UR20][R28.64+0xd1], R11 ;  /* 0x0000d10b1c00a986 */ /* 0x0003e2000c101114 */
[----:B0-----:R-:W-:Y:S02]  /*21410*/  F2FP.SATFINITE.E5M2.F32.PACK_AB_MERGE_C R5, RZ, R3, RZ ;  /* 0x00000003ff05723e */ /* 0x001fe400048060ff */
[----:B------:R-:W-:-:S03]  /*21420*/  ISETP.LT.OR P2, PT, R0, 0xda, !P1 ;  /* 0x000000da0000780c */ /* 0x000fc60004f41670 */
[----:B------:R-:W-:Y:S01]  /*21430*/  @!P6 STG.E.U8 desc[UR20][R26.64+0xd1], R5 ;  /* 0x0000d1051a00e986 */ /* 0x000fe2000c101114 */
[----:B-1----:R-:W-:Y:S02]  /*21440*/  F2FP.SATFINITE.E5M2.F32.PACK_AB_MERGE_C R11, RZ, R2, RZ ;  /* 0x00000002ff0b723e */ /* 0x002fe400048060ff */
[----:B------:R-:W-:Y:S01]  /*21450*/  ISETP.LT.OR P6, PT, R0, 0xda, !P0 ;  /* 0x000000da0000780c */ /* 0x000fe200047c1670 */
[----:B------:R-:W-:Y:S02]  /*21460*/  FMUL R2, R38, UR22 ;  /* 0x0000001626027c20 */ /* 0x000fe40008400000 */
[----:B------:R-:W3:Y:S01]  /*21470*/  LDL.LU R38, [R1+0x438] ;  /* 0x0004380001267983 */ /* 0x000ee20000300800 */
[----:B------:R-:W-:Y:S01]  /*21480*/  F2FP.SATFINITE.E5M2.F32.PACK_AB_MERGE_C R9, RZ, R4, RZ ;  /* 0x00000004ff09723e */ /* 0x000fe200048060ff */
        /* <DEDUP_REMOVED lines=14> */
[----:B------:R-:W4:Y:S02]  /*21570*/  LDL.LU R34, [R1+0x448] ;  /* 0x0004480001227983 */ /* 0x000f240000300800 */
[----:B0-----:R-:W-:Y:S01]  /*21580*/  F2FP.SATFINITE.E5M2.F32.PACK_AB_MERGE_C R7, RZ, R2, RZ ;  /* 0x00000002ff07723e */ /* 0x001fe200048060ff */
[----:B-----5:R-:W-:Y:S02]  /*21590*/  FMUL R3, R33, UR22 ;  /* 0x0000001621037c20 */ /* 0x020fe40008400000 */
[----:B------:R-:W5:Y:S01]  /*215a0*/  LDL.LU R33, [R1+0x44c] ;  /* 0x00044c0001217983 */ /* 0x000f620000300800 */
[----:B---3--:R-:W-:-:S03]  /*215b0*/  FMUL R4, R31, UR22 ;  /* 0x000000161f047c20 */ /* 0x008fc60008400000 */
        /* <DEDUP_REMOVED lines=13> */
[----:B------:R-:W-:Y:S02]  /*21690*/  F2FP.SATFINITE.E5M2.F32.PACK_AB_MERGE_C R5, RZ, R5, RZ ;  /* 0x00000005ff05723e */ /* 0x000fe400048060ff */
[----:B0-----:R-:W-:Y:S01]  /*216a0*/  F2FP.SATFINITE.E5M2.F32.PACK_AB_MERGE_C R11, RZ, R4, RZ ;  /* 0x00000004ff0b723e */ /* 0x001fe200048060ff */
[----:B------:R-:W-:Y:S01]  /*216b0*/  @!P6 STG.E.U8 desc[UR20][R26.64+0xe1], R7 ;  /* 0x0000e1071a00e986 */ /* 0x000fe2000c101114 */
[C---:B------:R-:W-:Y:S02]  /*216c0*/  ISETP.LT.OR P6, PT, R0.reuse, 0xea, !P0 ;  /* 0x000000ea0000780c */ /* 0x040fe400047c1670 */
[----:B-1----:R-:W-:Y:S01]  /*216d0*/  F2FP.SATFINITE.E5M2.F32.PACK_AB_MERGE_C R9, RZ, R3, RZ ;  /* 0x00000003ff09723e */ /* 0x002fe200048060ff */
[----:B------:R0:W-:Y:S01]  /*216e0*/  @!P5 STG.E.U8 desc[UR20][R26.64+0xe0], R5 ;  /* 0x0000e0051a00d986 */ /* 0x0001e2000c101114 */
[----:B------:R-:W-:-:S03]  /*216f0*/  ISETP.LT.OR P5, PT, R0, 0xe9, !P0 ;  /* 0x000000e90000780c */ /* 0x000fc600047a1670 */
[----:B------:R-:W-:Y:S01]  /*21700*/  @!P2 STG.E.U8 desc[UR20][R28.64+0xe9], R11 ;  /* 0x0000e90b1c00a986 */ /* 0x000fe2000c101114 */
[----:B------:R-:W-:Y:S01]  /*21710*/  ISETP.LT.OR P2, PT, R0, 0xf2, !P1 ;  /* 0x000000f20000780c */ /* 0x000fe20004f41670 */
[----:B------:R-:W-:Y:S02]  /*21720*/  FMUL R3, R40, UR22 ;  /* 0x0000001628037c20 */ /* 0x000fe40008400000 */
[----:B------:R1:W-:Y:S01]  /*21730*/  @!P3 STG.E.U8 desc[UR20][R28.64+0xe8], R9 ;  /* 0x0000e8091c00b986 */ /* 0x0003e2000c101114 */
[----:B------:R-:W-:Y:S02]  /*21740*/  ISETP.LT.OR P3, PT, R0, 0xf1, !P1 ;  /* 0x000000f10000780c */ /* 0x000fe40004f61670 */
[----:B------:R-:W-:Y:S01]  /*21750*/  F2FP.SATFINITE.E5M2.F32.PACK_AB_MERGE_C R13, RZ, R2, RZ ;  /* 0x00000002ff0d723e */ /* 0x000fe200048060ff */
[----:B------:R-:W-:Y:S01]  /*21760*/  FMUL R2, R38, UR22 ;  /* 0x0000001626027c20 */ /* 0x000fe20008400000 */
[----:B------:R-:W-:Y:S01]  /*21770*/  FMUL R4, R37, UR22 ;  /* 0x0000001625047c20 */ /* 0x000fe20008400000 */
[----:B------:R-:W-:-:S03]  /*21780*/  F2FP.SATFINITE.E5M2.F32.PACK_AB_MERGE_C R3, RZ, R3, RZ ;  /* 0x00000003ff03723e */ /* 0x000fc600048060ff */
[----:B0-----:R-:W-:Y:S02]  /*21790*/  F2FP.SATFINITE.E5M2.F32.PACK_AB_MERGE_C R5, RZ, R2, RZ ;  /* 0x00000002ff05723e */ /* 0x001fe400048060ff */
[----:B------:R-:W-:Y:S01]  /*217a0*/  F2FP.SATFINITE.E5M2.F32.PACK_AB_MERGE_C R7, RZ, R4, RZ ;  /* 0x00000004ff07723e */ /* 0x000fe200048060ff */
[----:B------:R-:W-:Y:S01]  /*217b0*/  @!P5 STG.E.U8 desc[UR20][R26.64+0xe8], R13 ;  /* 0x0000e80d1a00d986 */ /* 0x000fe2000c101114 */
[----:B------:R-:W-:-:S03]  /*217c0*/  ISETP.LT.OR P5, PT, R0, 0xf1, !P0 ;  /* 0x000000f10000780c */ /* 0x000fc600047a1670 */
[----:B------:R-:W-:Y:S01]  /*217d0*/  @!P6 STG.E.U8 desc[UR20][R26.64+0xe9], R3 ;  /* 0x0000e9031a00e986 */ /* 0x000fe2000c101114 */
[----:B------:R-:W-:-:S03]  /*217e0*/  ISETP.LT.OR P6, PT, R0, 0xf2, !P0 ;  /* 0x000000f20000780c */ /* 0x000fc600047c1670 */
[----:B------:R0:W-:Y:S01]  /*217f0*/  @!P2 STG.E.U8 desc[UR20][R28.64+0xf1], R7 ;  /* 0x0000f1071c00a986 */ /* 0x0001e2000c101114 */
[C---:B------:R-:W-:Y:S02]  /*21800*/  ISETP.LT.OR P2, PT, R0.reuse, 0xf9, !P1 ;  /* 0x000000f90000780c */ /* 0x040fe40004f41670 */
[C---:B------:R-:W-:Y:S01]  /*21810*/  ISETP.LT.OR P1, PT, R0.reuse, 0xfa, !P1 ;  /* 0x000000fa0000780c */ /* 0x040fe20004f21670 */
[----:B------:R3:W-:Y:S01]  /*21820*/  @!P3 STG.E.U8 desc[UR20][R28.64+0xf0], R5 ;  /* 0x0000f0051c00b986 */ /* 0x0007e2000c101114 */
[C---:B------:R-:W-:Y:S02]  /*21830*/  ISETP.LT.OR P3, PT, R0.reuse, 0xf9, !P0 ;  /* 0x000000f90000780c */ /* 0x040fe40004761670 */
[----:B------:R-:W-:Y:S01]  /*21840*/  ISETP.LT.OR P0, PT, R0, 0xfa, !P0 ;  /* 0x000000fa0000780c */ /* 0x000fe20004701670 */
[----:B--2---:R-:W-:-:S05]  /*21850*/  FMUL R2, R36, UR22 ;  /* 0x0000001624027c20 */ /* 0x004fca0008400000 */
[----:B-1----:R-:W-:-:S05]  /*21860*/  F2FP.SATFINITE.E5M2.F32.PACK_AB_MERGE_C R9, RZ, R2, RZ ;  /* 0x00000002ff09723e */ /* 0x002fca00048060ff */
[----:B------:R1:W-:Y:S01]  /*21870*/  @!P5 STG.E.U8 desc[UR20][R26.64+0xf0], R9 ;  /* 0x0000f0091a00d986 */ /* 0x0003e2000c101114 */
[----:B------:R-:W-:-:S05]  /*21880*/  FMUL R0, R35, UR22 ;  /* 0x0000001623007c20 */ /* 0x000fca0008400000 */
[----:B0-----:R-:W-:Y:S01]  /*21890*/  F2FP.SATFINITE.E5M2.F32.PACK_AB_MERGE_C R7, RZ, R0, RZ ;  /* 0x00000000ff07723e */ /* 0x001fe200048060ff */
[----:B----4-:R-:W-:Y:S01]  /*218a0*/  FMUL R2, R34, UR22 ;  /* 0x0000001622027c20 */ /* 0x010fe20008400000 */
[----:B-----5:R-:W-:-:S04]  /*218b0*/  FMUL R3, R33, UR22 ;  /* 0x0000001621037c20 */ /* 0x020fc80008400000 */
[----:B------:R-:W-:Y:S02]  /*218c0*/  F2FP.SATFINITE.E5M2.F32.PACK_AB_MERGE_C R11, RZ, R2, RZ ;  /* 0x00000002ff0b723e */ /* 0x000fe400048060ff */
[----:B------:R-:W-:Y:S01]  /*218d0*/  F2FP.SATFINITE.E5M2.F32.PACK_AB_MERGE_C R3, RZ, R3, RZ ;  /* 0x00000003ff03723e */ /* 0x000fe200048060ff */
[----:B------:R1:W-:Y:S01]  /*218e0*/  @!P6 STG.E.U8 desc[UR20][R26.64+0xf1], R7 ;  /* 0x0000f1071a00e986 */ /* 0x0003e2000c101114 */
[----:B---3--:R-:W-:Y:S01]  /*218f0*/  FMUL R4, R31, UR22 ;  /* 0x000000161f047c20 */ /* 0x008fe20008400000 */
[----:B------:R-:W-:-:S04]  /*21900*/  FMUL R5, R30, UR22 ;  /* 0x000000161e057c20 */ /* 0x000fc80008400000 */
[----:B------:R-:W-:Y:S02]  /*21910*/  F2FP.SATFINITE.E5M2.F32.PACK_AB_MERGE_C R13, RZ, R4, RZ ;  /* 0x00000004ff0d723e */ /* 0x000fe400048060ff */
[----:B------:R-:W-:Y:S01]  /*21920*/  F2FP.SATFINITE.E5M2.F32.PACK_AB_MERGE_C R5, RZ, R5, RZ ;  /* 0x00000005ff05723e */ /* 0x000fe200048060ff */
[----:B------:R1:W-:Y:S04]  /*21930*/  @!P2 STG.E.U8 desc[UR20][R28.64+0xf8], R11 ;  /* 0x0000f80b1c00a986 */ /* 0x0003e8000c101114 */
[----:B------:R1:W-:Y:S04]  /*21940*/  @!P1 STG.E.U8 desc[UR20][R28.64+0xf9], R3 ;  /* 0x0000f9031c009986 */ /* 0x0003e8000c101114 */
[----:B------:R1:W-:Y:S04]  /*21950*/  @!P3 STG.E.U8 desc[UR20][R26.64+0xf8], R13 ;  /* 0x0000f80d1a00b986 */ /* 0x0003e8000c101114 */
[----:B------:R1:W-:Y:S02]  /*21960*/  @!P0 STG.E.U8 desc[UR20][R26.64+0xf9], R5 ;  /* 0x0000f9051a008986 */ /* 0x0003e4000c101114 */
.L_x_552:
[----:B------:R-:W-:Y:S05]  /*21970*/  BSYNC B0 ;  /* 0x0000000000007941 */ /* 0x000fea0003800000 */
.L_x_38:
[----:B-12---:R-:W2:Y:S04]  /*21980*/  LDL.LU R3, [R1+0x460] ;  /* 0x0004600001037983 */ /* 0x006ea80000300800 */
[----:B------:R-:W2:Y:S01]  /*21990*/  LDL.LU R2, [R1+0x464] ;  /* 0x0004640001027983 */ /* 0x000ea20000300800 */
[----:B------:R-:W-:Y:S01]  /*219a0*/  ULDC UR6, c[0x0][0xc] ;  /* 0x0000030000067ab9 */ /* 0x000fe20000000800 */
[----:B------:R-:W-:Y:S01]  /*219b0*/  ULDC UR7, c[0x0][0x10] ;  /* 0x0000040000077ab9 */ /* 0x000fe20000000800 */
[----:B---34-:R-:W2:Y:S01]  /*219c0*/  LDC R5, c[0x0][0x14] ;  /* 0x00000500ff057b82 */ /* 0x018ea20000000800 */
[----:B------:R-:W-:Y:S01]  /*219d0*/  UIMAD.WIDE.U32 UR6, UR6, UR7, URZ ;  /* 0x00000007060672a5 */ /* 0x000fe2000f8e003f */
[----:B-----5:R-:W-:Y:S01]  /*219e0*/  PRMT R0, RZ, 0x7610, R0 ;  /* 0x00007610ff007816 */ /* 0x020fe20000000000 */
[----:B------:R-:W-:-:S04]  /*219f0*/  UMOV UR10, 0xffffffff ;  /* 0xffffffff000a7882 */ /* 0x000fc80000000000 */
[----:B--2---:R-:W-:-:S04]  /*21a00*/  IMAD.WIDE.U32 R2, R5, UR6, R2 ;  /* 0x0000000605027c25 */ /* 0x004fc8000f8e0002 */
[----:B------:R-:W-:Y:S01]  /*21a10*/  IMAD R5, R5, UR7, RZ ;  /* 0x0000000705057c24 */ /* 0x000fe2000f8e02ff */
[----:B------:R-:W-:Y:S01]  /*21a20*/  ULDC.64 UR6, c[0x0][0x650] ;  /* 0x0001940000067ab9 */ /* 0x000fe20000000a00 */
[----:B------:R-:W-:Y:S01]  /*21a30*/  IMAD.MOV.U32 R11, RZ, RZ, R2 ;  /* 0x000000ffff0b7224 */ /* 0x000fe200078e0002 */
[----:B------:R-:W-:Y:S01]  /*21a40*/  ISETP.GE.U32.AND P0, PT, R2, UR6, PT ;  /* 0x0000000602007c0c */ /* 0x000fe2000bf06070 */
[----:B------:R-:W-:Y:S02]  /*21a50*/  IMAD.IADD R13, R3, 0x1, R5 ;  /* 0x00000001030d7824 */ /* 0x000fe400078e0205 */
[----:B------:R-:W-:-:S03]  /*21a60*/  IMAD.MOV.U32 R2, RZ, RZ, -0x1 ;  /* 0xffffffffff027424 */ /* 0x000fc600078e00ff */
[----:B------:R1:W-:Y:S01]  /*21a70*/  STL [R1+0x460], R13 ;  /* 0x0004600d01007387 */ /* 0x0003e20000100800 */
[----:B------:R-:W-:-:S03]  /*21a80*/  ISETP.GE.U32.AND.EX P0, PT, R13, UR7, PT, P0 ;  /* 0x000000070d007c0c */ /* 0x000fc6000bf06100 */
[----:B------:R1:W-:Y:S04]  /*21a90*/  STL [R1+0x464], R11 ;  /* 0x0004640b01007387 */ /* 0x0003e80000100800 */
[----:B------:R1:W-:Y:S06]  /*21aa0*/  STL [R1+0x468], R2 ;  /* 0x0004680201007387 */ /* 0x0003ec0000100800 */
[----:B------:R-:W-:Y:S05]  /*21ab0*/  @P0 BRA `(.L_x_553) ;  /* 0x0000000400740947 */ /* 0x000fea0003800000 */
[----:B------:R-:W2:Y:S01]  /*21ac0*/  S2R R8, SR_CTAID.X ;  /* 0x0000000000087919 */ /* 0x000ea20000002500 */
[----:B------:R-:W-:Y:S01]  /*21ad0*/  ULDC.64 UR16, c[0x0][0x628] ;  /* 0x00018a0000107ab9 */ /* 0x000fe20000000a00 */
[----:B------:R-:W3:Y:S01]  /*21ae0*/  LDC R9, c[0x0][0x144] ;  /* 0x00005100ff097b82 */ /* 0x000ee20000000800 */
[----:B------:R-:W-:Y:S01]  /*21af0*/  ULDC UR6, c[0x0][0x150] ;  /* 0x0000540000067ab9 */ /* 0x000fe20000000800 */
[----:B------:R-:W4:Y:S01]  /*21b00*/  S2R R12, SR_CTAID.Y ;  /* 0x00000000000c7919 */ /* 0x000f220000002600 */
[----:B------:R-:W-:Y:S01]  /*21b10*/  ISETP.NE.U32.AND P0, PT, RZ, UR16, PT ;  /* 0x00000010ff007c0c */ /* 0x000fe2000bf05070 */
[----:B------:R-:W-:Y:S01]  /*21b20*/  ULDC UR18, c[0x0][0x630] ;  /* 0x00018c0000127ab9 */ /* 0x000fe20000000800 */
[----:B------:R-:W-:Y:S02]  /*21b30*/  R2UR UR14, R11 ;  /* 0x000000000b0e72ca */ /* 0x000fe400000e0000 */
[----:B------:R-:W-:Y:S01]  /*21b40*/  ISETP.NE.AND.EX P0, PT, RZ, UR17, PT, P0 ;  /* 0x00000011ff007c0c */ /* 0x000fe2000bf05300 */
[----:B0-----:R-:W0:Y:S01]  /*21b50*/  LDC.64 R6, c[0x0][0x620] ;  /* 0x00018800ff067b82 */ /* 0x001e220000000a00 */
[----:B------:R-:W-:-:S02]  /*21b60*/  R2UR UR15, R13 ;  /* 0x000000000d0f72ca */ /* 0x000fc400000e0000 */
[----:B--2---:R-:W-:-:S05]  /*21b70*/  I2FP.F32.U32 R0, R8 ;  /* 0x0000000800007245 */ /* 0x004fca0000201000 */
[----:B------:R-:W-:-:S06]  /*21b80*/  FMUL R0, R0, UR6 ;  /* 0x0000000600007c20 */ /* 0x000fcc0008400000 */
[----:B------:R-:W2:Y:S01]  /*21b90*/  F2I.U32.TRUNC.NTZ R0, R0 ;  /* 0x0000000000007305 */ /* 0x000ea2000020f000 */
[----:B----4-:R-:W-:Y:S05]  /*21ba0*/  @!P0 BRA `(.L_x_554) ;  /* 0x0000000000308947 */ /* 0x010fea0003800000 */
        /* <DEDUP_REMOVED lines=12> */
.L_x_554:
[----:B------:R-:W-:Y:S01]  /*21c70*/  USHF.R.U64 UR10, UR14, UR18, UR15 ;  /* 0x000000120e0a7299 */ /* 0x000fe2000800120f */
[----:B------:R-:W4:Y:S01]  /*21c80*/  LDC.64 R22, c[0x0][0x640] ;  /* 0x00019000ff167b82 */ /* 0x000f220000000a00 */
[----:B------:R-:W-:Y:S01]  /*21c90*/  USHF.R.U32.HI UR6, URZ, UR18, UR15 ;  /* 0x000000123f067299 */ /* 0x000fe2000801160f */
[----:B--2---:R-:W-:Y:S02]  /*21ca0*/  IMAD.MOV R10, RZ, RZ, -R0 ;  /* 0x000000ffff0a7224 */ /* 0x004fe400078e0a00 */
[----:B-1----:R-:W-:Y:S01]  /*21cb0*/  IMAD.MOV.U32 R2, RZ, RZ, R11 ;  /* 0x000000ffff027224 */ /* 0x002fe200078e000b */
[----:B------:R-:W-:Y:S01]  /*21cc0*/  IADD3 R5, P0, RZ, -UR10, RZ ;  /* 0x8000000aff057c10 */ /* 0x000fe2000ff1e0ff */
[----:B---3--:R-:W-:Y:S02]  /*21cd0*/  IMAD R18, R9, R10, R8 ;  /* 0x0000000a09127224 */ /* 0x008fe400078e0208 */
[----:B------:R-:W1:Y:S02]  /*21ce0*/  LDC R4, c[0x0][0x618] ;  /* 0x00018600ff047b82 */ /* 0x000e640000000800 */
[----:B------:R-:W-:Y:S01]  /*21cf0*/  IMAD.X R3, RZ, RZ, ~UR6, P0 ;  /* 0x80000006ff037e24 */ /* 0x000fe200080e06ff */
[----:B------:R-:W-:-:S03]  /*21d00*/  ULDC UR6, c[0x0][0x154] ;  /* 0x0000550000067ab9 */ /* 0x000fc60000000800 */
[-C--:B0-----:R-:W-:Y:S02]  /*21d10*/  IMAD R0, R3, R6.reuse, RZ ;  /* 0x0000000603007224 */ /* 0x081fe400078e02ff */
[----:B------:R-:W0:Y:S01]  /*21d20*/  LDC R14, c[0x0][0x608] ;  /* 0x00018200ff0e7b82 */ /* 0x000e220000000800 */
[----:B------:R-:W-:Y:S02]  /*21d30*/  IMAD.MOV.U32 R3, RZ, RZ, R13 ;  /* 0x000000ffff037224 */ /* 0x000fe400078e000d */
[----:B------:R-:W-:-:S05]  /*21d40*/  IMAD.WIDE.U32 R2, R5, R6, R2 ;  /* 0x0000000605027225 */ /* 0x000fca00078e0002 */
[----:B------:R-:W2:Y:S01]  /*21d50*/  LDC R20, c[0x0][0x658] ;  /* 0x00019600ff147b82 */ /* 0x000ea20000000800 */
[----:B------:R-:W-:Y:S01]  /*21d60*/  IMAD R5, R5, R7, R0 ;  /* 0x0000000705057224 */ /* 0x000fe200078e0200 */
[----:B------:R-:W-:Y:S01]  /*21d70*/  I2FP.F32.U32 R0, R12 ;  /* 0x0000000c00007245 */ /* 0x000fe20000201000 */
[----:B------:R-:W-:Y:S01]  /*21d80*/  IMAD.MOV.U32 R7, RZ, RZ, 0x1 ;  /* 0x00000001ff077424 */ /* 0x000fe200078e00ff */
[----:B----4-:R-:W-:Y:S01]  /*21d90*/  ISETP.NE.U32.AND P0, PT, R22, RZ, PT ;  /* 0x000000ff1600720c */ /* 0x010fe20003f05070 */
[----:B------:R-:W-:Y:S02]  /*21da0*/  IMAD.IADD R3, R3, 0x1, R5 ;  /* 0x0000000103037824 */ /* 0x000fe400078e0205 */
[----:B------:R-:W-:Y:S01]  /*21db0*/  FMUL R0, R0, UR6 ;  /* 0x0000000600007c20 */ /* 0x000fe20008400000 */
[----:B------:R-:W3:Y:S01]  /*21dc0*/  LDC R15, c[0x0][0x148] ;  /* 0x00005200ff0f7b82 */ /* 0x000ee20000000800 */
[----:B------:R-:W-:Y:S01]  /*21dd0*/  ISETP.NE.AND.EX P0, PT, R23, RZ, PT, P0 ;  /* 0x000000ff1700720c */ /* 0x000fe20003f05300 */
[----:B------:R-:W-:Y:S01]  /*21de0*/  IMAD.MOV.U32 R5, RZ, RZ, -0x1 ;  /* 0xffffffffff057424 */ /* 0x000fe200078e00ff */
[-CC-:B-1----:R-:W-:Y:S01]  /*21df0*/  SHF.R.U64 R10, R2, R4.reuse, R3.reuse ;  /* 0x00000004020a7219 */ /* 0x182fe20000001203 */
[----:B------:R1:W4:Y:S01]  /*21e00*/  F2I.U32.TRUNC.NTZ R13, R0 ;  /* 0x00000000000d7305 */ /* 0x000322000020f000 */
[----:B------:R-:W-:-:S03]  /*21e10*/  SHF.R.U32.HI R3, RZ, R4, R3 ;  /* 0x00000004ff037219 */ /* 0x000fc60000011603 */
[----:B------:R-:W1:Y:S01]  /*21e20*/  LDC R16, c[0x0][0x600] ;  /* 0x00018000ff107b82 */ /* 0x000e620000000800 */
[-CC-:B0-----:R-:W-:Y:S02]  /*21e30*/  SHF.R.U64 R8, R10, R14.reuse, R3.reuse ;  /* 0x0000000e0a087219 */ /* 0x181fe40000001203 */
[----:B------:R-:W-:-:S05]  /*21e40*/  SHF.R.U32.HI R3, RZ, R14, R3 ;  /* 0x0000000eff037219 */ /* 0x000fca0000011603 */
[----:B------:R-:W0:Y:S01]  /*21e50*/  LDC R17, c[0x0][0x648] ;  /* 0x00019200ff117b82 */ /* 0x000e220000000800 */
[-CC-:B--2---:R-:W-:Y:S02]  /*21e60*/  SHF.R.U64 R11, R8, R20.reuse, R3.reuse ;  /* 0x00000014080b7219 */ /* 0x184fe40000001203 */
[-C--:B------:R-:W-:Y:S02]  /*21e70*/  SHF.L.U32 R5, R5, R20.reuse, RZ ;  /* 0x0000001405057219 */ /* 0x080fe400000006ff */
[-C--:B------:R-:W-:Y:S01]  /*21e80*/  SHF.R.U32.HI R3, RZ, R20.reuse, R3 ;  /* 0x00000014ff037219 */ /* 0x080fe20000011603 */
[----:B------:R-:W-:Y:S01]  /*21e90*/  IMAD.MOV.U32 R2, RZ, RZ, R11 ;  /* 0x000000ffff027224 */ /* 0x000fe200078e000b */
[----:B------:R-:W-:Y:S01]  /*21ea0*/  SHF.L.U32 R20, R7, R20, RZ ;  /* 0x0000001407147219 */ /* 0x000fe200000006ff */
[----:B------:R-:W2:Y:S01]  /*21eb0*/  LDC R19, c[0x0][0x638] ;  /* 0x00018e00ff137b82 */ /* 0x000ea20000000800 */
[----:B------:R-:W-:-:S07]  /*21ec0*/  LOP3.LUT R39, RZ, R5, RZ, 0x33, !PT ;  /* 0x00000005ff277212 */ /* 0x000fce00078e33ff */
[----:B------:R-:W0:Y:S01]  /*21ed0*/  LDC R21, c[0x0][0x610] ;  /* 0x00018400ff157b82 */ /* 0x000e220000000800 */
[----:B----4-:R-:W-:Y:S05]  /*21ee0*/  @!P0 BRA `(.L_x_555) ;  /* 0x0000000000288947 */ /* 0x010fea0003800000 */
[----:B-1----:R-:W1:Y:S02]  /*21ef0*/  LDC R0, c[0x0][0x64c] ;  /* 0x00019300ff007b82 */ /* 0x002e640000000800 */
[----:B-1----:R-:W-:-:S05]  /*21f00*/  IADD3 R7, P0, R11, R0, RZ ;  /* 0x000000000b077210 */ /* 0x002fca0007f1e0ff */
        /* <DEDUP_REMOVED lines=8> */
.L_x_555:
[----:B01----:R-:W-:Y:S01]  /*21f90*/  SHF.R.U64 R0, R2, R17, R3 ;  /* 0x0000001102007219 */ /* 0x003fe20000001203 */
[----:B------:R-:W-:Y:S01]  /*21fa0*/  VIADD R3, R16, 0xffffffff ;  /* 0xffffffff10037836 */ /* 0x000fe20000000000 */
[----:B------:R-:W-:Y:S01]  /*21fb0*/  LOP3.LUT R39, R8, R39, RZ, 0xc0, !PT ;  /* 0x0000002708277212 */ /* 0x000fe200078ec0ff */
[----:B------:R-:W-:Y:S02]  /*21fc0*/  IMAD.MOV R13, RZ, RZ, -R13 ;  /* 0x000000ffff0d7224 */ /* 0x000fe400078e0a0d */
[----:B------:R-:W-:Y:S01]  /*21fd0*/  IMAD.MOV R2, RZ, RZ, -R0 ;  /* 0x000000ffff027224 */ /* 0x000fe200078e0a00 */
[----:B------:R-:W-:Y:S01]  /*21fe0*/  LOP3.LUT R3, R10, R3, RZ, 0xc0, !PT ;  /* 0x000000030a037212 */ /* 0x000fe200078ec0ff */
[----:B------:R-:W-:Y:S02]  /*21ff0*/  IMAD R39, R20, R0, R39 ;  /* 0x0000000014277224 */ /* 0x000fe400078e0227 */
[----:B---3--:R-:W-:Y:S02]  /*22000*/  @P4 IMAD R18, R15, R13, R12 ;  /* 0x0000000d0f124224 */ /* 0x008fe400078e020c */
[----:B--2---:R-:W-:-:S02]  /*22010*/  IMAD R0, R2, R19, R11 ;  /* 0x0000001302007224 */ /* 0x004fc400078e020b */
[----:B------:R-:W-:Y:S02]  /*22020*/  IMAD R39, R39, R21, R18 ;  /* 0x0000001527277224 */ /* 0x000fe400078e0212 */
[----:B------:R-:W-:Y:S02]  /*22030*/  IMAD R2, R0, R16, R3 ;  /* 0x0000001000027224 */ /* 0x000fe400078e0203 */
[----:B------:R-:W-:-:S03]  /*22040*/  IMAD.MOV.U32 R4, RZ, RZ, 0x1 ;  /* 0x00000001ff047424 */ /* 0x000fc600078e00ff */
[----:B------:R-:W-:Y:S02]  /*22050*/  SEL R3, R2, R39, !P4 ;  /* 0x0000002702037207 */ /* 0x000fe40006000000 */
[----:B------:R-:W-:Y:S02]  /*22060*/  PRMT R0, R4, 0x7610, R0 ;  /* 0x0000761004007816 */ /* 0x000fe40000000000 */
[----:B------:R-:W-:Y:S01]  /*22070*/  SEL R39, R39, R2, !P4 ;  /* 0x0000000227277207 */ /* 0x000fe20006000000 */
[----:B------:R2:W-:Y:S06]  /*22080*/  STL [R1+0x468], R3 ;  /* 0x0004680301007387 */ /* 0x0005ec0000100800 */
.L_x_553:
[----:B------:R3:W-:Y:S01]  /*22090*/  STL [R1+0x46c], R39 ;  /* 0x00046c2701007387 */ /* 0x0007e20000100800 */
[----:B------:R-:W-:-:S13]  /*220a0*/  LOP3.LUT P0, RZ, R0, 0xff, RZ, 0xc0, !PT ;  /* 0x000000ff00ff7812 */ /* 0x000fda000780c0ff */
[----:B---3--:R-:W-:Y:S05]  /*220b0*/  @P0 BRA `(.L_x_556) ;  /* 0xfffffdf000ec0947 */ /* 0x008fea000383ffff */
[----:B------:R-:W-:Y:S05]  /*220c0*/  EXIT ;  /* 0x000000000000794d */ /* 0x000fea0003800000 */
.L_x_8:
[----:B------:R-:W2:Y:S01]  /*220d0*/  LDL R20, [R1+0x464] ;  /* 0x0004640001147983 */ /* 0x000ea20000100800 */
[----:B------:R-:W-:-:S03]  /*220e0*/  ULDC.64 UR4, c[0x0][0x650] ;  /* 0x0001940000047ab9 */ /* 0x000fc60000000a00 */
[----:B------:R-:W3:Y:S01]  /*220f0*/  LDL R163, [R1+0x460] ;  /* 0x0004600001a37983 */ /* 0x000ee20000100800 */
[----:B------:R-:W-:Y:S01]  /*22100*/  PRMT R0, RZ, 0x7610, R0 ;  /* 0x00007610ff007816 */ /* 0x000fe20000000000 */
[----:B------:R-:W-:Y:S02]  /*22110*/  IMAD.MOV.U32 R5, RZ, RZ, -0x1 ;  /* 0xffffffffff057424 */ /* 0x000fe400078e00ff */
[----:B------:R-:W-:Y:S02]  /*22120*/  IMAD.MOV.U32 R4, RZ, RZ, -0x1 ;  /* 0xffffffffff047424 */ /* 0x000fe400078e00ff */
[----:B------:R-:W-:Y:S01]  /*22130*/  IMAD.MOV.U32 R10, RZ, RZ, -0x1 ;  /* 0xffffffffff0a7424 */ /* 0x000fe200078e00ff */
[----:B--2---:R-:W-:-:S04]  /*22140*/  ISETP.GE.U32.AND P0, PT, R20, UR4, PT ;  /* 0x0000000414007c0c */ /* 0x004fc8000bf06070 */
[----:B---3--:R-:W-:-:S13]  /*22150*/  ISETP.GE.U32.AND.EX P0, PT, R163, UR5, PT, P0 ;  /* 0x00000005a3007c0c */ /* 0x008fda000bf06100 */
[----:B------:R-:W-:Y:S05]  /*22160*/  @P0 BRA `(.L_x_557) ;  /* 0x0000000400300947 */ /* 0x000fea0003800000 */
[----:B------:R-:W1:Y:S01]  /*22170*/  LDC.64 R16, c[0x0][0x628] ;  /* 0x00018a00ff107b82 */ /* 0x000e620000000a00 */
[----:B0-----:R-:W-:Y:S02]  /*22180*/  IMAD.MOV.U32 R8, RZ, RZ, R20 ;  /* 0x000000ffff087224 */ /* 0x001fe400078e0014 */
[----:B------:R-:W-:-:S05]  /*22190*/  IMAD.MOV.U32 R9, RZ, RZ, R163 ;  /* 0x000000ffff097224 */ /* 0x000fca00078e00a3 */
[----:B------:R-:W0:Y:S08]  /*221a0*/  LDC R10, c[0x0][0x630] ;  /* 0x00018c00ff0a7b82 */ /* 0x000e300000000800 */
[----:B------:R-:W2:Y:S01]  /*221b0*/  LDC.64 R18, c[0x0][0x620] ;  /* 0x00018800ff127b82 */ /* 0x000ea20000000a00 */
[----:B-1----:R-:W-:-:S04]  /*221c0*/  ISETP.NE.U32.AND P0, PT, R16, RZ, PT ;  /* 0x000000ff1000720c */ /* 0x002fc80003f05070 */
[----:B------:R-:W-:-:S13]  /*221d0*/  ISETP.NE.AND.EX P0, PT, R17, RZ, PT, P0 ;  /* 0x000000ff1100720c */ /* 0x000fda0003f05300 */
[----:B0-2---:R-:W-:Y:S05]  /*221e0*/  @!P0 BRA `(.L_x_558) ;  /* 0x0000000000288947 */ /* 0x005fea0003800000 */
[----:B------:R-:W0:Y:S02]  /*221f0*/  LDC R0, c[0x0][0x634] ;  /* 0x00018d00ff007b82 */ /* 0x000e240000000800 */
[----:B0-----:R-:W-:-:S05]  /*22200*/  IADD3 R9, P0, R20, R0, RZ ;  /* 0x0000000014097210 */ /* 0x001fca0007f1e0ff */
        /* <DEDUP_REMOVED lines=8> */
.L_x_558:
[----:B------:R-:W0:Y:S01]  /*22290*/  LDC.64 R22, c[0x0][0x640] ;  /* 0x00019000ff167b82 */ /* 0x000e220000000a00 */
[-CC-:B------:R-:W-:Y:S01]  /*222a0*/  SHF.R.U64 R15, R8, R10.reuse, R9.reuse ;  /* 0x0000000a080f7219 */ /* 0x180fe20000001209 */
[----:B------:R-:W-:Y:S01]  /*222b0*/  IMAD.MOV.U32 R4, RZ, RZ, R20 ;  /* 0x000000ffff047224 */ /* 0x000fe200078e0014 */
[----:B------:R-:W-:Y:S01]  /*222c0*/  SHF.R.U32.HI R0, RZ, R10, R9 ;  /* 0x0000000aff007219 */ /* 0x000fe20000011609 */
[----:B------:R-:W-:Y:S01]  /*222d0*/  IMAD.MOV.U32 R24, RZ, RZ, 0x1 ;  /* 0x00000001ff187424 */ /* 0x000fe200078e00ff */
[----:B------:R-:W-:-:S03]  /*222e0*/  IADD3 R7, P0, RZ, -R15, RZ ;  /* 0x8000000fff077210 */ /* 0x000fc60007f1e0ff */
[----:B------:R-:W1:Y:S02]  /*222f0*/  LDC R6, c[0x0][0x618] ;  /* 0x00018600ff067b82 */ /* 0x000e640000000800 */
[----:B------:R-:W-:-:S04]  /*22300*/  IMAD.X R5, RZ, RZ, ~R0, P0 ;  /* 0x000000ffff057224 */ /* 0x000fc800000e0e00 */
[-C--:B------:R-:W-:Y:S02]  /*22310*/  IMAD R0, R5, R18.reuse, RZ ;  /* 0x0000001205007224 */ /* 0x080fe400078e02ff */
[----:B------:R-:W2:Y:S01]  /*22320*/  LDC R8, c[0x0][0x608] ;  /* 0x00018200ff087b82 */ /* 0x000ea20000000800 */
[----:B------:R-:W-:Y:S02]  /*22330*/  IMAD.MOV.U32 R5, RZ, RZ, R163 ;  /* 0x000000ffff057224 */ /* 0x000fe400078e00a3 */
[----:B------:R-:W-:-:S05]  /*22340*/  IMAD.WIDE.U32 R4, R7, R18, R4 ;  /* 0x0000001207047225 */ /* 0x000fca00078e0004 */
[----:B------:R-:W3:Y:S01]  /*22350*/  LDC R21, c[0x0][0x658] ;  /* 0x00019600ff157b82 */ /* 0x000ee20000000800 */
[----:B------:R-:W-:Y:S01]  /*22360*/  IMAD R7, R7, R19, R0 ;  /* 0x0000001307077224 */ /* 0x000fe200078e0200 */
[----:B0-----:R-:W-:-:S03]  /*22370*/  ISETP.NE.U32.AND P0, PT, R22, RZ, PT ;  /* 0x000000ff1600720c */ /* 0x001fc60003f05070 */
[----:B------:R-:W-:Y:S01]  /*22380*/  IMAD.IADD R5, R5, 0x1, R7 ;  /* 0x0000000105057824 */ /* 0x000fe200078e0207 */
[----:B------:R-:W-:Y:S02]  /*22390*/  ISETP.NE.AND.EX P0, PT, R23, RZ, PT, P0 ;  /* 0x000000ff1700720c */ /* 0x000fe40003f05300 */
[----:B------:R-:W0:Y:S02]  /*223a0*/  LDC R16, c[0x0][0x600] ;  /* 0x00018000ff107b82 */ /* 0x000e240000000800 */
[-CC-:B-1----:R-:W-:Y:S01]  /*223b0*/  SHF.R.U64 R10, R4, R6.reuse, R5.reuse ;  /* 0x00000006040a7219 */ /* 0x182fe20000001205 */
[----:B------:R-:W-:Y:S01]  /*223c0*/  IMAD.MOV.U32 R4, RZ, RZ, -0x1 ;  /* 0xffffffffff047424 */ /* 0x000fe200078e00ff */
[----:B------:R-:W-:-:S04]  /*223d0*/  SHF.R.U32.HI R5, RZ, R6, R5 ;  /* 0x00000006ff057219 */ /* 0x000fc80000011605 */
[----:B------:R-:W1:Y:S01]  /*223e0*/  LDC R18, c[0x0][0x648] ;  /* 0x00019200ff127b82 */ /* 0x000e620000000800 */
[-CC-:B--2---:R-:W-:Y:S02]  /*223f0*/  SHF.R.U64 R17, R10, R8.reuse, R5.reuse ;  /* 0x000000080a117219 */ /* 0x184fe40000001205 */
[----:B------:R-:W-:-:S05]  /*22400*/  SHF.R.U32.HI R0, RZ, R8, R5 ;  /* 0x00000008ff007219 */ /* 0x000fca0000011605 */
[----:B------:R-:W2:Y:S01]  /*22410*/  LDC R20, c[0x0][0x638] ;  /* 0x00018e00ff147b82 */ /* 0x000ea20000000800 */
[-C--:B---3--:R-:W-:Y:S02]  /*22420*/  SHF.L.U32 R4, R4, R21.reuse, RZ ;  /* 0x0000001504047219 */ /* 0x088fe400000006ff */
[-CC-:B------:R-:W-:Y:S02]  /*22430*/  SHF.R.U64 R19, R17, R21.reuse, R0.reuse ;  /* 0x0000001511137219 */ /* 0x180fe40000001200 */
[----:B------:R-:W-:Y:S02]  /*22440*/  LOP3.LUT R26, RZ, R4, RZ, 0x33, !PT ;  /* 0x00000004ff1a7212 */ /* 0x000fe400078e33ff */
[----:B------:R-:W-:Y:S01]  /*22450*/  SHF.R.U32.HI R5, RZ, R21, R0 ;  /* 0x00000015ff057219 */ /* 0x000fe20000011600 */
[----:B------:R-:W3:Y:S01]  /*22460*/  LDC R25, c[0x0][0x610] ;  /* 0x00018400ff197b82 */ /* 0x000ee20000000800 */
[----:B------:R-:W-:Y:S01]  /*22470*/  IMAD.MOV.U32 R4, RZ, RZ, R19 ;  /* 0x000000ffff047224 */ /* 0x000fe200078e0013 */
[----:B------:R-:W-:Y:S06]  /*22480*/  @!P0 BRA `(.L_x_559) ;  /* 0x0000000000288947 */ /* 0x000fec0003800000 */
        /* <DEDUP_REMOVED lines=10> */
.L_x_559:
[----:B-1----:R-:W-:Y:S01]  /*22530*/  SHF.R.U64 R3, R4, R18, R5 ;  /* 0x0000001204037219 */ /* 0x002fe20000001205 */
[----:B0-----:R-:W-:Y:S01]  /*22540*/  VIADD R7, R16, 0xffffffff ;  /* 0xffffffff10077836 */ /* 0x001fe20000000000 */
[----:B------:R-:W-:Y:S01]  /*22550*/  SHF.L.U32 R5, R24, R21, RZ ;  /* 0x0000001518057219 */ /* 0x000fe200000006ff */
[----:B------:R-:W-:Y:S01]  /*22560*/  @P4 IMAD R12, R11, R14, R2 ;  /* 0x0000000e0b0c4224 */ /* 0x000fe200078e0202 */
[----:B------:R-:W-:Y:S01]  /*22570*/  LOP3.LUT R0, R17, R26, RZ, 0xc0, !PT ;  /* 0x0000001a11007212 */ /* 0x000fe200078ec0ff */
[----:B------:R-:W-:-:S04]  /*22580*/  IMAD.MOV R4, RZ, RZ, -R3 ;  /* 0x000000ffff047224 */ /* 0x000fc800078e0a03 */
[----:B------:R-:W-:Y:S01]  /*22590*/  IMAD R5, R5, R3, R0 ;  /* 0x0000000305057224 */ /* 0x000fe200078e0200 */
[----:B------:R-:W-:Y:S01]  /*225a0*/  LOP3.LUT R3, R10, R7, RZ, 0xc0, !PT ;  /* 0x000000070a037212 */ /* 0x000fe200078ec0ff */
[----:B--2---:R-:W-:Y:S02]  /*225b0*/  IMAD R0, R4, R20, R19 ;  /* 0x0000001404007224 */ /* 0x004fe400078e0213 */
[----:B------:R-:W-:Y:S02]  /*225c0*/  IMAD.MOV.U32 R4, RZ, RZ, 0x1 ;  /* 0x00000001ff047424 */ /* 0x000fe400078e00ff */
[----:B---3--:R-:W-:Y:S02]  /*225d0*/  IMAD R5, R5, R25, R12 ;  /* 0x0000001905057224 */ /* 0x008fe400078e020c */
[----:B------:R-:W-:Y:S01]  /*225e0*/  IMAD R2, R0, R16, R3 ;  /* 0x0000001000027224 */ /* 0x000fe200078e0203 */
[----:B------:R-:W-:Y:S01]  /*225f0*/  PRMT R0, R4, 0x7610, R0 ;  /* 0x0000761004007816 */ /* 0x000fe20000000000 */
[----:B------:R-:W-:-:S03]  /*22600*/  IMAD.MOV.U32 R10, RZ, RZ, R15 ;  /* 0x000000ffff0a7224 */ /* 0x000fc600078e000f */
[----:B------:R-:W-:Y:S02]  /*22610*/  SEL R4, R2, R5, !P4 ;  /* 0x0000000502047207 */ /* 0x000fe40006000000 */
[----:B------:R-:W-:-:S07]  /*22620*/  SEL R5, R5, R2, !P4 ;  /* 0x0000000205057207 */ /* 0x000fce0006000000 */
.L_x_557:
[----:B------:R-:W-:-:S08]  /*22630*/  NOP ;  /* 0x0000000000007918 */ /* 0x000fd00000000000 */
[----:B0-----:R-:W0:-:S00]  /*22640*/  USETMAXREG.DEALLOC.CTAPOOL 0x18 ;  /* 0x00000018000079c8 */ /* 0x001e0000080e0500 */
[----:B------:R-:W-:-:S13]  /*22650*/  ISETP.NE.AND P0, PT, RZ, UR8, PT ;  /* 0x00000008ff007c0c */ /* 0x000fda000bf05270 */
[----:B------:R-:W-:Y:S05]  /*22660*/  @P0 EXIT ;  /* 0x000000000000094d */ /* 0x000fea0003800000 */
[----:B0-----:R-:W-:Y:S01]  /*22670*/  LOP3.LUT P0, RZ, R0, 0xff, RZ, 0xc0, !PT ;  /* 0x000000ff00ff7812 */ /* 0x001fe2000780c0ff */
[----:B------:R-:W-:Y:S02]  /*22680*/  IMAD.MOV.U32 R6, RZ, RZ, 0x1 ;  /* 0x00000001ff067424 */ /* 0x000fe400078e00ff */
[----:B------:R-:W-:-:S10]  /*22690*/  IMAD.MOV.U32 R7, RZ, RZ, RZ ;  /* 0x000000ffff077224 */ /* 0x000fd400078e00ff */
[----:B------:R-:W-:Y:S05]  /*226a0*/  @!P0 BRA `(.L_x_560) ;  /* 0x0000000c00548947 */ /* 0x000fea0003800000 */
[----:B------:R-:W0:Y:S01]  /*226b0*/  LDC R0, c[0x0][0x28c] ;  /* 0x0000a300ff007b82 */ /* 0x000e220000000800 */
[----:B------:R-:W-:Y:S01]  /*226c0*/  ULDC UR6, c[0x0][0x658] ;  /* 0x0001960000067ab9 */ /* 0x000fe20000000800 */
[----:B------:R-:W-:Y:S01]  /*226d0*/  UMOV UR9, 0xffffffff ;  /* 0xffffffff00097882 */ /* 0x000fe20000000000 */
[----:B------:R-:W-:Y:S01]  /*226e0*/  ULDC UR8, c[0x0][0xc] ;  /* 0x0000030000087ab9 */ /* 0x000fe20000000800 */
[----:B------:R-:W-:Y:S01]  /*226f0*/  USHF.L.U32 UR11, UR9, UR6, URZ ;  /* 0x00000006090b7299 */ /* 0x000fe2000800063f */
[----:B------:R-:W-:Y:S01]  /*22700*/  BSSY B0, `(.L_x_560) ;  /* 0x00000cf000007945 */ /* 0x000fe20003800000 */
[----:B------:R-:W-:Y:S01]  /*22710*/  UMOV UR10, 0x1 ;  /* 0x00000001000a7882 */ /* 0x000fe20000000000 */
[----:B------:R-:W-:Y:S01]  /*22720*/  ULDC UR9, c[0x0][0x10] ;  /* 0x0000040000097ab9 */ /* 0x000fe20000000800 */
[----:B------:R-:W1:Y:S01]  /*22730*/  S2UR UR4, SR_CgaCtaId ;  /* 0x00000000000479c3 */ /* 0x000e620000008800 */
[----:B------:R-:W-:Y:S01]  /*22740*/  UIMAD.WIDE.U32 UR8, UR8, UR9, URZ ;  /* 0x00000009080872a5 */ /* 0x000fe2000f8e003f */
[----:B------:R-:W-:Y:S01]  /*22750*/  IMAD.MOV.U32 R9, RZ, RZ, 0x1 ;  /* 0x00000001ff097424 */ /* 0x000fe200078e00ff */
[----:B------:R-:W-:Y:S01]  /*22760*/  USHF.L.U32 UR6, UR10, UR6, URZ ;  /* 0x000000060a067299 */ /* 0x000fe2000800063f */
[----:B------:R-:W-:Y:S01]  /*22770*/  IMAD.MOV.U32 R6, RZ, RZ, 0x1 ;  /* 0x00000001ff067424 */ /* 0x000fe200078e00ff */
[----:B------:R-:W-:Y:S01]  /*22780*/  ULDC UR5, c[0x0][0x600] ;  /* 0x0001800000057ab9 */ /* 0x000fe20000000800 */
[----:B------:R-:W-:Y:S01]  /*22790*/  ULDC UR10, c[0x0][0x14] ;  /* 0x00000500000a7ab9 */ /* 0x000fe20000000800 */
[----:B------:R-:W-:Y:S01]  /*227a0*/  IMAD.MOV.U32 R7, RZ, RZ, RZ ;  /* 0x000000ffff077224 */ /* 0x000fe200078e00ff */
[----:B------:R-:W-:-:S02]  /*227b0*/  UIMAD.WIDE.U32 UR24, UR8, UR10, URZ ;  /* 0x0000000a081872a5 */ /* 0x000fc4000f8e003f */
[----:B------:R-:W-:Y:S02]  /*227c0*/  UIMAD UR18, UR9, UR10, URZ ;  /* 0x0000000a091272a4 */ /* 0x000fe4000f8e023f */
[----:B------:R-:W-:Y:S02]  /*227d0*/  ULOP3.LUT UR23, UR13, 0x2, URZ, 0xfc, !UPT ;  /* 0x000000020d177892 */ /* 0x000fe4000f8efc3f */
[----:B------:R-:W-:Y:S01]  /*227e0*/  UIADD3 UR5, UR5, -0x1, URZ ;  /* 0xffffffff05057890 */ /* 0x000fe2000fffe03f */
[----:B0-----:R-:W-:Y:S01]  /*227f0*/  VIADD R0, R0, 0x1f ;  /* 0x0000001f00007836 */ /* 0x001fe20000000000 */
[----:B------:R-:W-:Y:S02]  /*22800*/  ULOP3.LUT UR20, URZ, UR11, URZ, 0x33, !UPT ;  /* 0x0000000b3f147292 */ /* 0x000fe4000f8e333f */
[----:B------:R-:W-:Y:S02]  /*22810*/  UIADD3 UR18, UR25, UR18, URZ ;  /* 0x0000001219127290 */ /* 0x000fe4000fffe03f */
[----:B------:R-:W-:Y:S01]  /*22820*/  SHF.R.S32.HI R3, RZ, 0x1f, R0 ;  /* 0x0000001fff037819 */ /* 0x000fe20000011400 */
[----:B------:R-:W-:Y:S01]  /*22830*/  ULDC.64 UR26, c[0x0][0x198] ;  /* 0x00006600001a7ab9 */ /* 0x000fe20000000a00 */
[----:B-1----:R-:W-:-:S02]  /*22840*/  USHF.L.U32 UR7, UR4, 0x5, URZ ;  /* 0x0000000504077899 */ /* 0x002fc4000800063f */
[----:B------:R-:W-:Y:S01]  /*22850*/  LEA.HI R0, R3, R0, RZ, 0x5 ;  /* 0x0000000003007211 */ /* 0x000fe200078f28ff */
[----:B------:R-:W-:Y:S02]  /*22860*/  USHF.L.U32 UR4, UR4, 0xa, URZ ;  /* 0x0000000a04047899 */ /* 0x000fe4000800063f */
[----:B------:R-:W-:Y:S01]  /*22870*/  ULOP3.LUT UR7, UR7, 0xe0, URZ, 0xc0, !UPT ;  /* 0x000000e007077892 */ /* 0x000fe2000f8ec03f */
[----:B------:R-:W-:-:S05]  /*22880*/  SHF.R.S32.HI R0, RZ, 0x5, R0 ;  /* 0x00000005ff007819 */ /* 0x000fca0000011400 */
[----:B------:R-:W-:-:S07]  /*22890*/  VIADD R15, R0, 0x1 ;  /* 0x00000001000f7836 */ /* 0x000fce0000000000 */
.L_x_571:
[----:B------:R-:W-:-:S03]  /*228a0*/  UMOV UR8, 0xffffffff ;  /* 0xffffffff00087882 */ /* 0x000fc60000000000 */
[----:B------:R-:W-:Y:S05]  /*228b0*/  BRA.DIV UR8, `(.L_x_561) ;  /* 0x0000001608347947 */ /* 0x000fea000b800000 */
[----:B------:R-:W-:-:S13]  /*228c0*/  ELECT P0, URZ, PT ;  /* 0x00000000003f782f */ /* 0x000fda0003800000 */
.L_x_592:
[----:B------:R-:W0:Y:S01]  /*228d0*/  LDC R2, c[0x0][0x28c] ;  /* 0x0000a300ff027b82 */ /* 0x000e220000000800 */
[----:B------:R-:W-:Y:S01]  /*228e0*/  BSSY B1, `(.L_x_562) ;  /* 0x0000039000017945 */ /* 0x000fe20003800000 */
[----:B0-----:R-:W-:-:S13]  /*228f0*/  ISETP.LT.OR P0, PT, R2, 0x1, !P0 ;  /* 0x000000010200780c */ /* 0x001fda0004701670 */
[----:B------:R-:W-:Y:S05]  /*22900*/  @P0 BRA `(.L_x_563) ;  /* 0x0000000000d80947 */ /* 0x000fea0003800000 */
[----:B------:R-:W-:Y:S01]  /*22910*/  IMAD.SHL.U32 R5, R5, 0x100, RZ ;  /* 0x0000010005057824 */ /* 0x000fe200078e00ff */
[----:B------:R-:W-:Y:S01]  /*22920*/  LEA R4, R4, UR7, 0x8 ;  /* 0x0000000704047c11 */ /* 0x000fe2000f8e40ff */
[----:B------:R-:W-:Y:S02]  /*22930*/  IMAD.MOV.U32 R13, RZ, RZ, RZ ;  /* 0x000000ffff0d7224 */ /* 0x000fe400078e00ff */
[----:B------:R-:W-:Y:S02]  /*22940*/  IMAD.MOV.U32 R2, RZ, RZ, R15 ;  /* 0x000000ffff027224 */ /* 0x000fe400078e000f */
[----:B------:R-:W-:Y:S02]  /*22950*/  IMAD.MOV.U32 R3, RZ, RZ, R6 ;  /* 0x000000ffff037224 */ /* 0x000fe400078e0006 */
[----:B------:R-:W-:-:S07]  /*22960*/  IMAD.MOV.U32 R8, RZ, RZ, R7 ;  /* 0x000000ffff087224 */ /* 0x000fce00078e0007 */
.L_x_566:
[----:B------:R-:W0:Y:S01]  /*22970*/  S2R R12, SR_CgaCtaId ;  /* 0x00000000000c7919 */ /* 0x000e220000008800 */
[----:B------:R-:W-:Y:S01]  /*22980*/  MOV R11, 0x400 ;  /* 0x00000400000b7802 */ /* 0x000fe20000000f00 */
[----:B------:R-:W1:Y:S03]  /*22990*/  S2R R14, SR_TID.X ;  /* 0x00000000000e7919 */ /* 0x000e660000002100 */
[----:B0-----:R-:W-:Y:S02]  /*229a0*/  LEA R17, R12, R11, 0x18 ;  /* 0x0000000b0c117211 */ /* 0x001fe400078ec0ff */
[----:B------:R-:W-:Y:S02]  /*229b0*/  SHF.L.U32 R11, R3, 0x1f, RZ ;  /* 0x0000001f030b7819 */ /* 0x000fe400000006ff */
[----:B-1----:R-:W-:Y:S01]  /*229c0*/  LOP3.LUT P1, RZ, R14, 0x7f, RZ, 0xc0, !PT ;  /* 0x0000007f0eff7812 */ /* 0x002fe2000782c0ff */
[----:B------:R-:W-:-:S04]  /*229d0*/  IMAD R12, R8, 0x8, R17 ;  /* 0x00000008080c7824 */ /* 0x000fc800078e0211 */
[----:B------:R-:W0:Y:S02]  /*229e0*/  SYNCS.PHASECHK.TRANS64.TRYWAIT P0, [R12+URZ+0x70], R11 ;  /* 0x0000700b0c0075a7 */ /* 0x000e24000800017f */
[----:B0-----:R-:W-:Y:S06]  /*229f0*/  @!P0 BRA `(.L_x_564) ;  /* 0x0000001400048947 */ /* 0x001fec0003800000 */
.L_x_593:
[----:B0-----:R-:W0:Y:S01]  /*22a00*/  @!P1 LDC R11, c[0x0][0x500] ;  /* 0x00014000ff0b9b82 */ /* 0x001e220000000800 */
[----:B------:R-:W-:-:S04]  /*22a10*/  UPRMT UR8, UR23, 0x9910, URZ ;  /* 0x0000991017087896 */ /* 0x000fc8000800003f */
[----:B------:R-:W-:-:S06]  /*22a20*/  UISETP.NE.AND UP0, UPT, UR8, 0x2, UPT ;  /* 0x000000020800788c */ /* 0x000fcc000bf05270 */
[----:B------:R-:W-:Y:S01]  /*22a30*/  PLOP3.LUT P0, PT, PT, PT, UP0, 0x80, 0x0 ;  /* 0x000000000000781c */ /* 0x000fe20003f0f008 */
[----:B0-----:R0:W-:-:S12]  /*22a40*/  @!P1 SYNCS.ARRIVE.TRANS64 RZ, [R12+URZ], R11 ;  /* 0x0000000b0cff99a7 */ /* 0x0011d8000800003f */
[----:B------:R-:W-:Y:S05]  /*22a50*/  @P0 BRA `(.L_x_565) ;  /* 0x0000000000040947 */ /* 0x000fea0003800000 */
[----:B------:R-:W-:Y:S01]  /*22a60*/  BPT.TRAP 0x1 ;  /* 0x000000040000795c */ /* 0x000fe20000300000 */
.L_x_565:
[----:B------:R-:W-:Y:S01]  /*22a70*/  R2UR UR8, R8 ;  /* 0x00000000080872ca */ /* 0x000fe200000e0000 */
[----:B------:R-:W-:Y:S01]  /*22a80*/  VIADD R2, R2, 0xffffffff ;  /* 0xffffffff02027836 */ /* 0x000fe20000000000 */
[----:B------:R-:W-:Y:S01]  /*22a90*/  R2UR UR19, R17 ;  /* 0x00000000111372ca */ /* 0x000fe200000e0000 */
[----:B------:R-:W-:Y:S01]  /*22aa0*/  UIADD3 UR14, UP0, UR26, 0xf0, URZ ;  /* 0x000000f01a0e7890 */ /* 0x000fe2000ff1e03f */
[----:B------:R-:W-:Y:S01]  /*22ab0*/  R2UR UR21, R5 ;  /* 0x00000000051572ca */ /* 0x000fe200000e0000 */
[----:B------:R-:W-:Y:S01]  /*22ac0*/  UIADD3 UR28, UP1, UR26, 0x1f0, URZ ;  /* 0x000001f01a1c7890 */ /* 0x000fe2000ff3e03f */
[----:B------:R-:W-:Y:S01]  /*22ad0*/  R2UR UR9, R12 ;  /* 0x000000000c0972ca */ /* 0x000fe200000e0000 */
[----:B------:R-:W-:Y:S01]  /*22ae0*/  UIADD3.X UR15, URZ, UR27, URZ, UP0, !UPT ;  /* 0x0000001b3f0f7290 */ /* 0x000fe200087fe43f */
[C---:B------:R-:W-:Y:S01]  /*22af0*/  R2UR UR10, R13.reuse ;  /* 0x000000000d0a72ca */ /* 0x040fe200000e0000 */
[----:B------:R-:W-:Y:S01]  /*22b00*/  VIADD R8, R8, 0x1 ;  /* 0x0000000108087836 */ /* 0x000fe20000000000 */
[----:B------:R-:W-:Y:S01]  /*22b10*/  R2UR UR12, R10 ;  /* 0x000000000a0c72ca */ /* 0x000fe200000e0000 */
[----:B------:R-:W-:Y:S01]  /*22b20*/  UIADD3.X UR29, URZ, UR27, URZ, UP1, !UPT ;  /* 0x0000001b3f1d7290 */ /* 0x000fe20008ffe43f */
[----:B------:R-:W-:Y:S01]  /*22b30*/  R2UR UR22, R4 ;  /* 0x00000000041672ca */ /* 0x000fe200000e0000 */
[----:B------:R-:W-:Y:S01]  /*22b40*/  USHF.L.U32 UR8, UR8, 0xd, URZ ;  /* 0x0000000d08087899 */ /* 0x000fe2000800063f */
[----:B------:R-:W-:Y:S01]  /*22b50*/  ISETP.GT.AND P1, PT, R2, 0x1, PT ;  /* 0x000000010200780c */ /* 0x000fe20003f24270 */
[----:B------:R-:W-:Y:S01]  /*22b60*/  UMOV UR16, 0x0 ;  /* 0x0000000000107882 */ /* 0x000fe20000000000 */
[----:B------:R-:W-:Y:S01]  /*22b70*/  UMOV UR17, 0x10000000 ;  /* 0x1000000000117882 */ /* 0x000fe20000000000 */
[----:B------:R-:W-:Y:S01]  /*22b80*/  ULOP3.LUT UR11, UR8, 0x1c00, UR4, 0xf8, !UPT ;  /* 0x00001c00080b7892 */ /* 0x000fe2000f8ef804 */
[C---:B------:R-:W-:Y:S01]  /*22b90*/  ISETP.NE.AND P0, PT, R8.reuse, 0xe, PT ;  /* 0x0000000e0800780c */ /* 0x040fe20003f05270 */
[----:B------:R-:W-:Y:S01]  /*22ba0*/  UIADD3 UR8, UR19, 0x200, UR8 ;  /* 0x0000020013087890 */ /* 0x000fe2000fffe008 */
[----:B------:R-:W-:Y:S01]  /*22bb0*/  VIADD R13, R13, 0x20 ;  /* 0x000000200d0d7836 */ /* 0x000fe20000000000 */
[----:B------:R-:W-:Y:S01]  /*22bc0*/  UIADD3 UR19, UR19, 0x1c200, UR11 ;  /* 0x0001c20013137890 */ /* 0x000fe2000fffe00b */
[----:B0-----:R-:W-:Y:S01]  /*22bd0*/  SEL R12, RZ, 0x1, P0 ;  /* 0x00000001ff0c7807 */ /* 0x001fe20000000000 */
[----:B------:R-:W-:Y:S01]  /*22be0*/  UMOV UR30, 0xff0000 ;  /* 0x00ff0000001e7882 */ /* 0x000fe20000000000 */
[----:B------:R-:W-:Y:S01]  /*22bf0*/  UMOV UR11, UR21 ;  /* 0x00000015000b7c82 */ /* 0x000fe20008000000 */
[----:B------:R-:W-:-:S02]  /*22c00*/  SEL R8, R8, RZ, P0 ;  /* 0x000000ff08087207 */ /* 0x000fc40000000000 */
[----:B------:R-:W-:Y:S01]  /*22c10*/  LOP3.LUT R3, R3, R12, RZ, 0x3c, !PT ;  /* 0x0000000c03037212 */ /* 0x000fe200078e3cff */
[----:B------:R0:W-:Y:S02]  /*22c20*/  UTMALDG.3D [UR8], [UR14], desc[UR16] ;  /* 0x000010080e0075b4 */ /* 0x0001e40008011000 */
[----:B0-----:R-:W-:Y:S01]  /*22c30*/  UMOV UR8, UR19 ;  /* 0x0000001300087c82 */ /* 0x001fe20008000000 */
[----:B------:R-:W-:Y:S02]  /*22c40*/  UMOV UR11, UR22 ;  /* 0x00000016000b7c82 */ /* 0x000fe40008000000 */
[----:B------:R0:W-:Y:S02]  /*22c50*/  UTMALDG.3D.MULTICAST [UR8], [UR28], UR30, desc[UR16] ;  /* 0x000010081c0073b4 */ /* 0x0001e4000801181e */
[----:B0-----:R-:W-:Y:S05]  /*22c60*/  @P1 BRA `(.L_x_566) ;  /* 0xfffffffc00401947 */ /* 0x001fea000383ffff */
.L_x_563:
[----:B------:R-:W-:Y:S05]  /*22c70*/  BSYNC B1 ;  /* 0x0000000000017941 */ /* 0x000fea0003800000 */
.L_x_562:
[----:B------:R-:W2:Y:S01]  /*22c80*/  LDL.LU R16, [R1+0x460] ;  /* 0x0004600001107983 */ /* 0x000ea20000300800 */
[----:B------:R-:W-:Y:S01]  /*22c90*/  LOP3.LUT P0, RZ, R9, 0xff, RZ, 0xc0, !PT ;  /* 0x000000ff09ff7812 */ /* 0x000fe2000780c0ff */
[C---:B------:R-:W-:Y:S01]  /*22ca0*/  IMAD.IADD R4, R0.reuse, 0x1, R7 ;  /* 0x0000000100047824 */ /* 0x040fe200078e0207 */
[----:B------:R-:W-:Y:S01]  /*22cb0*/  ULDC.64 UR8, c[0x0][0x650] ;  /* 0x0001940000087ab9 */ /* 0x000fe20000000a00 */
[----:B------:R-:W3:Y:S01]  /*22cc0*/  LDL.LU R14, [R1+0x464] ;  /* 0x00046400010e7983 */ /* 0x000ee20000300800 */
[----:B------:R-:W-:Y:S01]  /*22cd0*/  ISETP.GE.U32.AND P1, PT, R0, 0xe, PT ;  /* 0x0000000e0000780c */ /* 0x000fe20003f26070 */
[----:B------:R-:W-:Y:S01]  /*22ce0*/  BSSY B1, `(.L_x_567) ;  /* 0x000006e000017945 */ /* 0x000fe20003800000 */
[----:B------:R-:W-:Y:S01]  /*22cf0*/  IMAD.MOV.U32 R10, RZ, RZ, -0x1 ;  /* 0xffffffffff0a7424 */ /* 0x000fe200078e00ff */
[----:B------:R-:W-:-:S06]  /*22d00*/  PRMT R9, RZ, 0x7610, R9 ;  /* 0x00007610ff097816 */ /* 0x000fcc0000000009 */
[----:B------:R-:W0:Y:S01]  /*22d10*/  @P0 S2R R3, SR_CgaCtaId ;  /* 0x0000000000030919 */ /* 0x000e220000008800 */
[----:B------:R-:W-:-:S04]  /*22d20*/  @P0 MOV R2, 0x400 ;  /* 0x0000040000020802 */ /* 0x000fc80000000f00 */
[----:B0-----:R-:W-:-:S04]  /*22d30*/  @P0 LEA R2, R3, R2, 0x18 ;  /* 0x0000000203020211 */ /* 0x001fc800078ec0ff */
[----:B------:R0:W-:Y:S01]  /*22d40*/  @P0 SYNCS.ARRIVE.TRANS64.A1T0 RZ, [R2+URZ+0xf8], RZ ;  /* 0x0000f8ff02ff09a7 */ /* 0x0001e2000810003f */
[----:B------:R-:W-:-:S04]  /*22d50*/  ISETP.GT.U32.AND P0, PT, R4, 0xd, PT ;  /* 0x0000000d0400780c */ /* 0x000fc80003f04070 */
[----:B------:R-:W-:Y:S02]  /*22d60*/  ISETP.LT.U32.AND P0, PT, R0, 0xe, P0 ;  /* 0x0000000e0000780c */ /* 0x000fe40000701070 */
[----:B0-----:R-:W-:-:S05]  /*22d70*/  SHF.R.U32.HI R2, RZ, 0x1, R4 ;  /* 0x00000001ff027819 */ /* 0x001fca0000011604 */
[----:B------:R-:W-:-:S05]  /*22d80*/  IMAD.WIDE.U32 R2, R2, -0x6db6db6d, RZ ;  /* 0x9249249302027825 */ /* 0x000fca00078e00ff */
[----:B------:R-:W-:Y:S02]  /*22d90*/  SHF.R.U32.HI R5, RZ, 0x2, R3 ;  /* 0x00000002ff057819 */ /* 0x000fe40000011603 */
[----:B------:R-:W-:Y:S02]  /*22da0*/  SEL R3, RZ, 0x1, !P0 ;  /* 0x00000001ff037807 */ /* 0x000fe40004000000 */
[----:B------:R-:W-:Y:S01]  /*22db0*/  PRMT R2, RZ, 0x7610, R2 ;  /* 0x00007610ff027816 */ /* 0x000fe20000000002 */
[----:B------:R-:W-:Y:S01]  /*22dc0*/  IMAD R7, R5, -0xe, R4 ;  /* 0xfffffff205077824 */ /* 0x000fe200078e0204 */
[----:B------:R-:W-:Y:S01]  /*22dd0*/  LOP3.LUT R6, R6, R3, RZ, 0x3c, !PT ;  /* 0x0000000306067212 */ /* 0x000fe200078e3cff */
[----:B------:R-:W-:-:S03]  /*22de0*/  IMAD.MOV.U32 R4, RZ, RZ, -0x1 ;  /* 0xffffffffff047424 */ /* 0x000fc600078e00ff */
[----:B------:R-:W-:Y:S01]  /*22df0*/  @P1 LOP3.LUT R6, R6, 0x1, R5, 0x78, !PT ;  /* 0x0000000106061812 */ /* 0x000fe200078e7805 */
[----:B------:R-:W-:Y:S01]  /*22e00*/  IMAD.MOV.U32 R5, RZ, RZ, -0x1 ;  /* 0xffffffffff057424 */ /* 0x000fe200078e00ff */
[----:B---3--:R-:W-:-:S04]  /*22e10*/  IADD3 R14, P0, R14, UR24, RZ ;  /* 0x000000180e0e7c10 */ /* 0x008fc8000ff1e0ff */
[----:B--2---:R-:W-:Y:S01]  /*22e20*/  IADD3.X R16, R16, UR18, RZ, P0, !PT ;  /* 0x0000001210107c10 */ /* 0x004fe200087fe4ff */
[----:B------:R0:W-:Y:S01]  /*22e30*/  STL [R1+0x464], R14 ;  /* 0x0004640e01007387 */ /* 0x0001e20000100800 */
[----:B------:R-:W-:-:S03]  /*22e40*/  ISETP.GE.U32.AND P0, PT, R14, UR8, PT ;  /* 0x000000080e007c0c */ /* 0x000fc6000bf06070 */
[----:B------:R0:W-:Y:S01]  /*22e50*/  STL [R1+0x460], R16 ;  /* 0x0004601001007387 */ /* 0x0001e20000100800 */
[----:B------:R-:W-:-:S13]  /*22e60*/  ISETP.GE.U32.AND.EX P0, PT, R16, UR9, PT, P0 ;  /* 0x0000000910007c0c */ /* 0x000fda000bf06100 */
[----:B0-----:R-:W-:Y:S05]  /*22e70*/  @P0 BRA `(.L_x_568) ;  /* 0x0000000400500947 */ /* 0x001fea0003800000 */
[----:B------:R-:W0:Y:S01]  /*22e80*/  S2R R8, SR_CTAID.X ;  /* 0x0000000000087919 */ /* 0x000e220000002500 */
[----:B------:R-:W-:Y:S01]  /*22e90*/  ULDC UR8, c[0x0][0x150] ;  /* 0x0000540000087ab9 */ /* 0x000fe20000000800 */
[----:B------:R-:W1:Y:S01]  /*22ea0*/  LDC R3, c[0x0][0x144] ;  /* 0x00005100ff037b82 */ /* 0x000e620000000800 */
[----:B------:R-:W-:Y:S01]  /*22eb0*/  ULDC UR11, c[0x0][0x630] ;  /* 0x00018c00000b7ab9 */ /* 0x000fe20000000800 */
[----:B------:R-:W2:Y:S06]  /*22ec0*/  S2R R5, SR_CTAID.Y ;  /* 0x0000000000057919 */ /* 0x000eac0000002600 */
[----:B------:R-:W3:Y:S01]  /*22ed0*/  LDC R12, c[0x0][0x148] ;  /* 0x00005200ff0c7b82 */ /* 0x000ee20000000800 */
[----:B0-----:R-:W-:-:S02]  /*22ee0*/  I2FP.F32.U32 R2, R8 ;  /* 0x0000000800027245 */ /* 0x001fc40000201000 */
[----:B--2---:R-:W-:-:S03]  /*22ef0*/  I2FP.F32.U32 R4, R5 ;  /* 0x0000000500047245 */ /* 0x004fc60000201000 */
[----:B------:R-:W-:Y:S01]  /*22f00*/  FMUL R2, R2, UR8 ;  /* 0x0000000802027c20 */ /* 0x000fe20008400000 */
[----:B------:R-:W-:Y:S02]  /*22f10*/  ULDC UR8, c[0x0][0x154] ;  /* 0x0000550000087ab9 */ /* 0x000fe40000000800 */
[----:B------:R-:W-:Y:S01]  /*22f20*/  FMUL R10, R4, UR8 ;  /* 0x00000008040a7c20 */ /* 0x000fe20008400000 */
[----:B------:R-:W-:Y:S02]  /*22f30*/  ULDC.64 UR8, c[0x0][0x628] ;  /* 0x00018a0000087ab9 */ /* 0x000fe40000000a00 */
[----:B------:R-:W0:Y:S01]  /*22f40*/  F2I.U32.TRUNC.NTZ R2, R2 ;  /* 0x0000000200027305 */ /* 0x000e22000020f000 */
[----:B------:R-:W-:-:S04]  /*22f50*/  ISETP.NE.U32.AND P0, PT, RZ, UR8, PT ;  /* 0x00000008ff007c0c */ /* 0x000fc8000bf05070 */
[----:B------:R-:W-:-:S03]  /*22f60*/  ISETP.NE.AND.EX P0, PT, RZ, UR9, PT, P0 ;  /* 0x00000009ff007c0c */ /* 0x000fc6000bf05300 */
[----:B------:R-:W2:Y:S01]  /*22f70*/  F2I.U32.TRUNC.NTZ R10, R10 ;  /* 0x0000000a000a7305 */ /* 0x000ea2000020f000 */
[----:B0-----:R-:W-:Y:S02]  /*22f80*/  IMAD.MOV R4, RZ, RZ, -R2 ;  /* 0x000000ffff047224 */ /* 0x001fe400078e0a02 */
[----:B------:R-:W-:Y:S02]  /*22f90*/  IMAD.MOV.U32 R2, RZ, RZ, R14 ;  /* 0x000000ffff027224 */ /* 0x000fe400078e000e */
[----:B-1----:R-:W-:Y:S02]  /*22fa0*/  IMAD R8, R3, R4, R8 ;  /* 0x0000000403087224 */ /* 0x002fe400078e0208 */
[----:B--2---:R-:W-:-:S04]  /*22fb0*/  IMAD.MOV R3, RZ, RZ, -R10 ;  /* 0x000000ffff037224 */ /* 0x004fc800078e0a0a */
[----:B---3--:R-:W-:Y:S02]  /*22fc0*/  @P4 IMAD R8, R12, R3, R5 ;  /* 0x000000030c084224 */ /* 0x008fe400078e0205 */
[----:B------:R-:W-:Y:S01]  /*22fd0*/  IMAD.MOV.U32 R3, RZ, RZ, R16 ;  /* 0x000000ffff037224 */ /* 0x000fe200078e0010 */
[----:B------:R-:W-:Y:S06]  /*22fe0*/  @!P0 BRA `(.L_x_569) ;  /* 0x0000000000288947 */ /* 0x000fec0003800000 */
[----:B------:R-:W-:Y:S02]  /*22ff0*/  ULDC UR10, c[0x0][0x634] ;  /* 0x00018d00000a7ab9 */ /* 0x000fe40000000800 */
[----:B------:R-:W-:-:S05]  /*23000*/  IADD3 R3, P0, R14, UR10, RZ ;  /* 0x0000000a0e037c10 */ /* 0x000fca000ff1e0ff */
[----:B------:R-:W-:-:S04]  /*23010*/  IMAD.X R11, RZ, RZ, R16, P0 ;  /* 0x000000ffff0b7224 */ /* 0x000fc800000e0610 */
[----:B------:R-:W-:-:S04]  /*23020*/  IMAD.WIDE.U32 R4, R11, UR8, RZ ;  /* 0x000000080b047c25 */ /* 0x000fc8000f8e00ff */
[----:B------:R-:W-:-:S04]  /*23030*/  IMAD.WIDE.U32 R4, P0, R3, UR9, R4 ;  /* 0x0000000903047c25 */ /* 0x000fc8000f800004 */
[----:B------:R-:W-:-:S04]  /*23040*/  IMAD.WIDE.U32 R2, R3, UR8, RZ ;  /* 0x0000000803027c25 */ /* 0x000fc8000f8e00ff */
[----:B------:R-:W-:Y:S01]  /*23050*/  IMAD.MOV.U32 R2, RZ, RZ, R5 ;  /* 0x000000ffff027224 */ /* 0x000fe200078e0005 */
[----:B------:R-:W-:Y:S01]  /*23060*/  IADD3 RZ, P1, R3, R4, RZ ;  /* 0x0000000403ff7210 */ /* 0x000fe20007f3e0ff */
[----:B------:R-:W-:-:S04]  /*23070*/  IMAD.X R3, RZ, RZ, RZ, P0 ;  /* 0x000000ffff037224 */ /* 0x000fc800000e06ff */
[----:B------:R-:W-:-:S08]  /*23080*/  IMAD.WIDE.U32.X R2, R11, UR9, R2, P1 ;  /* 0x000000090b027c25 */ /* 0x000fd000088e0402 */
.L_x_569:
[--C-:B------:R-:W-:Y:S01]  /*23090*/  SHF.R.U64 R10, R2, UR11, R3.reuse ;  /* 0x0000000b020a7c19 */ /* 0x100fe20008001203 */
[----:B------:R-:W-:Y:S01]  /*230a0*/  ULDC.64 UR8, c[0x0][0x620] ;  /* 0x0001880000087ab9 */ /* 0x000fe20000000a00 */
[----:B------:R-:W-:Y:S01]  /*230b0*/  SHF.R.U32.HI R2, RZ, UR11, R3 ;  /* 0x0000000bff027c19 */ /* 0x000fe20008011603 */
[----:B------:R-:W-:Y:S01]  /*230c0*/  IMAD.MOV.U32 R3, RZ, RZ, R16 ;  /* 0x000000ffff037224 */ /* 0x000fe200078e0010 */
[----:B------:R-:W-:Y:S01]  /*230d0*/  IADD3 R11, P0, RZ, -R10, RZ ;  /* 0x8000000aff0b7210 */ /* 0x000fe20007f1e0ff */
[----:B------:R-:W-:-:S04]  /*230e0*/  ULDC.64 UR10, c[0x0][0x640] ;  /* 0x00019000000a7ab9 */ /* 0x000fc80000000a00 */
[----:B------:R-:W-:Y:S01]  /*230f0*/  IMAD.X R2, RZ, RZ, ~R2, P0 ;  /* 0x000000ffff027224 */ /* 0x000fe200000e0e02 */
[----:B------:R-:W-:-:S03]  /*23100*/  ISETP.NE.U32.AND P0, PT, RZ, UR10, PT ;  /* 0x0000000aff007c0c */ /* 0x000fc6000bf05070 */
[----:B------:R-:W-:Y:S01]  /*23110*/  IMAD R2, R2, UR8, RZ ;  /* 0x0000000802027c24 */ /* 0x000fe2000f8e02ff */
[----:B------:R-:W-:-:S03]  /*23120*/  ISETP.NE.AND.EX P0, PT, RZ, UR11, PT, P0 ;  /* 0x0000000bff007c0c */ /* 0x000fc6000bf05300 */
[----:B------:R-:W-:Y:S02]  /*23130*/  IMAD R5, R11, UR9, R2 ;  /* 0x000000090b057c24 */ /* 0x000fe4000f8e0202 */
[----:B------:R-:W-:-:S04]  /*23140*/  IMAD.MOV.U32 R2, RZ, RZ, R14 ;  /* 0x000000ffff027224 */ /* 0x000fc800078e000e */
[----:B------:R-:W-:Y:S01]  /*23150*/  IMAD.WIDE.U32 R2, R11, UR8, R2 ;  /* 0x000000080b027c25 */ /* 0x000fe2000f8e0002 */
[----:B------:R-:W-:-:S03]  /*23160*/  ULDC UR8, c[0x0][0x618] ;  /* 0x0001860000087ab9 */ /* 0x000fc60000000800 */
[----:B------:R-:W-:-:S05]  /*23170*/  IMAD.IADD R3, R3, 0x1, R5 ;  /* 0x0000000103037824 */ /* 0x000fca00078e0205 */
[--C-:B------:R-:W-:Y:S02]  /*23180*/  SHF.R.U64 R11, R2, UR8, R3.reuse ;  /* 0x00000008020b7c19 */ /* 0x100fe40008001203 */
[----:B------:R-:W-:Y:S01]  /*23190*/  SHF.R.U32.HI R2, RZ, UR8, R3 ;  /* 0x00000008ff027c19 */ /* 0x000fe20008011603 */
[----:B------:R-:W-:-:S03]  /*231a0*/  ULDC UR8, c[0x0][0x608] ;  /* 0x0001820000087ab9 */ /* 0x000fc60000000800 */
[--C-:B------:R-:W-:Y:S02]  /*231b0*/  SHF.R.U64 R12, R11, UR8, R2.reuse ;  /* 0x000000080b0c7c19 */ /* 0x100fe40008001202 */
[----:B------:R-:W-:Y:S01]  /*231c0*/  SHF.R.U32.HI R3, RZ, UR8, R2 ;  /* 0x00000008ff037c19 */ /* 0x000fe20008011602 */
[----:B------:R-:W-:-:S03]  /*231d0*/  ULDC UR8, c[0x0][0x658] ;  /* 0x0001960000087ab9 */ /* 0x000fc60000000800 */
[--C-:B------:R-:W-:Y:S02]  /*231e0*/  SHF.R.U64 R13, R12, UR8, R3.reuse ;  /* 0x000000080c0d7c19 */ /* 0x100fe40008001203 */
[----:B------:R-:W-:-:S03]  /*231f0*/  SHF.R.U32.HI R14, RZ, UR8, R3 ;  /* 0x00000008ff0e7c19 */ /* 0x000fc60008011603 */
[----:B------:R-:W-:Y:S02]  /*23200*/  IMAD.MOV.U32 R2, RZ, RZ, R13 ;  /* 0x000000ffff027224 */ /* 0x000fe400078e000d */
        /* <DEDUP_REMOVED lines=12> */
.L_x_570:
[----:B------:R-:W-:Y:S01]  /*232d0*/  ULDC UR8, c[0x0][0x648] ;  /* 0x0001920000087ab9 */ /* 0x000fe20000000800 */
[----:B------:R-:W-:Y:S02]  /*232e0*/  LOP3.LUT R12, R12, UR20, RZ, 0xc0, !PT ;  /* 0x000000140c0c7c12 */ /* 0x000fe4000f8ec0ff */
[----:B------:R-:W-:Y:S01]  /*232f0*/  SHF.R.U64 R3, R2, UR8, R3 ;  /* 0x0000000802037c19 */ /* 0x000fe20008001203 */
[----:B------:R-:W-:-:S04]  /*23300*/  ULDC UR8, c[0x0][0x638] ;  /* 0x00018e0000087ab9 */ /* 0x000fc80000000800 */
[----:B------:R-:W-:Y:S02]  /*23310*/  IMAD.MOV R2, RZ, RZ, -R3 ;  /* 0x000000ffff027224 */ /* 0x000fe400078e0a03 */
[----:B------:R-:W-:Y:S02]  /*23320*/  IMAD R5, R3, UR6, R12 ;  /* 0x0000000603057c24 */ /* 0x000fe4000f8e020c */
[----:B------:R-:W-:Y:S01]  /*23330*/  IMAD R13, R2, UR8, R13 ;  /* 0x00000008020d7c24 */ /* 0x000fe2000f8e020d */
[----:B------:R-:W-:Y:S01]  /*23340*/  ULDC UR8, c[0x0][0x610] ;  /* 0x0001840000087ab9 */ /* 0x000fe20000000800 */
[----:B------:R-:W-:Y:S01]  /*23350*/  LOP3.LUT R2, R11, UR5, RZ, 0xc0, !PT ;  /* 0x000000050b027c12 */ /* 0x000fe2000f8ec0ff */
[----:B------:R-:W-:Y:S01]  /*23360*/  IMAD R8, R5, UR8, R8 ;  /* 0x0000000805087c24 */ /* 0x000fe2000f8e0208 */
[----:B------:R-:W-:-:S03]  /*23370*/  ULDC UR8, c[0x0][0x600] ;  /* 0x0001800000087ab9 */ /* 0x000fc60000000800 */
[----:B------:R-:W-:Y:S02]  /*23380*/  IMAD R13, R13, UR8, R2 ;  /* 0x000000080d0d7c24 */ /* 0x000fe4000f8e0202 */
[----:B------:R-:W-:-:S03]  /*23390*/  IMAD.MOV.U32 R2, RZ, RZ, 0x1 ;  /* 0x00000001ff027424 */ /* 0x000fc600078e00ff */
[----:B------:R-:W-:Y:S02]  /*233a0*/  SEL R4, R13, R8, !P4 ;  /* 0x000000080d047207 */ /* 0x000fe40006000000 */
[----:B------:R-:W-:-:S07]  /*233b0*/  SEL R5, R8, R13, !P4 ;  /* 0x0000000d08057207 */ /* 0x000fce0006000000 */
.L_x_568:
[----:B------:R-:W-:Y:S05]  /*233c0*/  BSYNC B1 ;  /* 0x0000000000017941 */ /* 0x000fea0003800000 */
.L_x_567:
[----:B------:R-:W-:-:S13]  /*233d0*/  LOP3.LUT P0, RZ, R2, 0xff, RZ, 0xc0, !PT ;  /* 0x000000ff02ff7812 */ /* 0x000fda000780c0ff */
[----:B------:R-:W-:Y:S05]  /*233e0*/  @P0 BRA `(.L_x_571) ;  /* 0xfffffff4002c0947 */ /* 0x000fea000383ffff */
[----:B------:R-:W-:Y:S05]  /*233f0*/  BSYNC B0 ;  /* 0x0000000000007941 */ /* 0x000fea0003800000 */
.L_x_560:
[----:B------:R-:W-:-:S03]  /*23400*/  UMOV UR8, 0xffffffff ;  /* 0xffffffff00087882 */ /* 0x000fc60000000000 */
[----:B------:R-:W-:Y:S05]  /*23410*/  BRA.DIV UR8, `(.L_x_572) ;  /* 0x0000000a08907947 */ /* 0x000fea000b800000 */
[----:B------:R-:W-:-:S13]  /*23420*/  ELECT P0, URZ, PT ;  /* 0x00000000003f782f */ /* 0x000fda0003800000 */
.L_x_596:
[----:B------:R-:W-:Y:S04]  /*23430*/  BSSY B0, `(.L_x_573) ;  /* 0x0000086000007945 */ /* 0x000fe80003800000 */
[----:B------:R-:W-:Y:S05]  /*23440*/  @!P0 BRA `(.L_x_574) ;  /* 0x0000000800108947 */ /* 0x000fea0003800000 */
[----:B------:R-:W-:-:S04]  /*23450*/  ULOP3.LUT UR8, UR13, 0x2, URZ, 0xfc, !UPT ;  /* 0x000000020d087892 */ /* 0x000fc8000f8efc3f */
[----:B------:R-:W-:-:S06]  /*23460*/  UISETP.NE.AND UP0, UPT, UR8, 0x3, UPT ;  /* 0x000000030800788c */ /* 0x000fcc000bf05270 */
[----:B------:R-:W-:-:S13]  /*23470*/  PLOP3.LUT P0, PT, PT, PT, UP0, 0x80, 0x0 ;  /* 0x000000000000781c */ /* 0x000fda0003f0f008 */
[----:B------:R-:W-:Y:S05]  /*23480*/  @!P0 BRA `(.L_x_575) ;  /* 0x0000000000048947 */ /* 0x000fea0003800000 */
[----:B------:R-:W-:Y:S01]  /*23490*/  BPT.TRAP 0x1 ;  /* 0x000000040000795c */ /* 0x000fe20000300000 */
.L_x_575:
[----:B------:R-:W0:Y:S01]  /*234a0*/  S2R R3, SR_CgaCtaId ;  /* 0x0000000000037919 */ /* 0x000e220000008800 */
[----:B------:R-:W-:Y:S02]  /*234b0*/  MOV R0, 0x400 ;  /* 0x0000040000007802 */ /* 0x000fe40000000f00 */
[----:B------:R-:W-:Y:S02]  /*234c0*/  SHF.L.U32 R2, R6, 0x1f, RZ ;  /* 0x0000001f06027819 */ /* 0x000fe400000006ff */
[----:B0-----:R-:W-:-:S05]  /*234d0*/  LEA R0, R3, R0, 0x18 ;  /* 0x0000000003007211 */ /* 0x001fca00078ec0ff */
[----:B------:R-:W-:-:S04]  /*234e0*/  VIADD R0, R0, 0x70 ;  /* 0x0000007000007836 */ /* 0x000fc80000000000 */
[----:B------:R-:W-:-:S04]  /*234f0*/  IMAD R3, R7, 0x8, R0 ;  /* 0x0000000807037824 */ /* 0x000fc800078e0200 */
[----:B------:R-:W0:Y:S02]  /*23500*/  SYNCS.PHASECHK.TRANS64.TRYWAIT P0, [R3+URZ], R2 ;  /* 0x00000002030075a7 */ /* 0x000e24000800017f */
[----:B0-----:R-:W-:Y:S05]  /*23510*/  @!P0 BRA `(.L_x_576) ;  /* 0x0000000800708947 */ /* 0x001fea0003800000 */
.L_x_597:
[----:B------:R-:W-:-:S05]  /*23520*/  VIADD R7, R7, 0x1 ;  /* 0x0000000107077836 */ /* 0x000fca0000000000 */
[----:B------:R-:W-:-:S04]  /*23530*/  ISETP.NE.AND P0, PT, R7, 0xe, PT ;  /* 0x0000000e0700780c */ /* 0x000fc80003f05270 */
[----:B0-----:R-:W-:Y:S02]  /*23540*/  SEL R3, RZ, 0x1, P0 ;  /* 0x00000001ff037807 */ /* 0x001fe40000000000 */
[----:B------:R-:W-:Y:S02]  /*23550*/  SEL R7, R7, RZ, P0 ;  /* 0x000000ff07077207 */ /* 0x000fe40000000000 */
[----:B------:R-:W-:-:S03]  /*23560*/  LOP3.LUT R6, R6, R3, RZ, 0x3c, !PT ;  /* 0x0000000306067212 */ /* 0x000fc600078e3cff */
[----:B------:R-:W-:Y:S01]  /*23570*/  IMAD R3, R7, 0x8, R0 ;  /* 0x0000000807037824 */ /* 0x000fe200078e0200 */
[----:B------:R-:W-:-:S04]  /*23580*/  SHF.L.U32 R2, R6, 0x1f, RZ ;  /* 0x0000001f06027819 */ /* 0x000fc800000006ff */
[----:B------:R-:W0:Y:S02]  /*23590*/  SYNCS.PHASECHK.TRANS64.TRYWAIT P0, [R3+URZ], R2 ;  /* 0x00000002030075a7 */ /* 0x000e24000800017f */
[----:B0-----:R-:W-:Y:S05]  /*235a0*/  @!P0 BRA `(.L_x_577) ;  /* 0x0000000800608947 */ /* 0x001fea0003800000 */
.L_x_598:
[----:B0-----:R-:W-:-:S05]  /*235b0*/  VIADD R2, R7, 0x1 ;  /* 0x0000000107027836 */ /* 0x001fca0000000000 */
[----:B------:R-:W-:-:S04]  /*235c0*/  ISETP.NE.AND P0, PT, R2, 0xe, PT ;  /* 0x0000000e0200780c */ /* 0x000fc80003f05270 */
[----:B------:R-:W-:Y:S02]  /*235d0*/  SEL R3, RZ, 0x1, P0 ;  /* 0x00000001ff037807 */ /* 0x000fe40000000000 */
[----:B------:R-:W-:Y:S02]  /*235e0*/  SEL R5, R2, RZ, P0 ;  /* 0x000000ff02057207 */ /* 0x000fe40000000000 */
[----:B------:R-:W-:-:S03]  /*235f0*/  LOP3.LUT R6, R6, R3, RZ, 0x3c, !PT ;  /* 0x0000000306067212 */ /* 0x000fc600078e3cff */
[----:B------:R-:W-:Y:S01]  /*23600*/  IMAD R3, R5, 0x8, R0 ;  /* 0x0000000805037824 */ /* 0x000fe200078e0200 */
[----:B------:R-:W-:-:S04]  /*23610*/  SHF.L.U32 R2, R6, 0x1f, RZ ;  /* 0x0000001f06027819 */ /* 0x000fc800000006ff */
[----:B------:R-:W0:Y:S02]  /*23620*/  SYNCS.PHASECHK.TRANS64.TRYWAIT P0, [R3+URZ], R2 ;  /* 0x00000002030075a7 */ /* 0x000e24000800017f */
[----:B0-----:R-:W-:Y:S05]  /*23630*/  @!P0 BRA `(.L_x_578) ;  /* 0x0000000800508947 */ /* 0x001fea0003800000 */
.L_x_599:
        /* <DEDUP_REMOVED lines=9> */
.L_x_600:
        /* <DEDUP_REMOVED lines=9> */
.L_x_601:
        /* <DEDUP_REMOVED lines=9> */
.L_x_602:
        /* <DEDUP_REMOVED lines=9> */
.L_x_603:
        /* <DEDUP_REMOVED lines=9> */
.L_x_604:
        /* <DEDUP_REMOVED lines=9> */
.L_x_605:
        /* <DEDUP_REMOVED lines=9> */
.L_x_606:
        /* <DEDUP_REMOVED lines=9> */
.L_x_607:
        /* <DEDUP_REMOVED lines=9> */
.L_x_608:
        /* <DEDUP_REMOVED lines=9> */
.L_x_609:
[----:B0-----:R-:W-:-:S05]  /*23be0*/  VIADD R2, R5, 0x1 ;  /* 0x0000000105027836 */ /* 0x001fca0000000000 */
[----:B------:R-:W-:-:S04]  /*23bf0*/  ISETP.NE.AND P0, PT, R2, 0xe, PT ;  /* 0x0000000e0200780c */ /* 0x000fc80003f05270 */
[----:B------:R-:W-:Y:S02]  /*23c00*/  SEL R4, RZ, 0x1, P0 ;  /* 0x00000001ff047807 */ /* 0x000fe40000000000 */
[----:B------:R-:W-:Y:S02]  /*23c10*/  SEL R3, R2, RZ, P0 ;  /* 0x000000ff02037207 */ /* 0x000fe40000000000 */
[----:B------:R-:W-:-:S03]  /*23c20*/  LOP3.LUT R4, R7, R4, RZ, 0x3c, !PT ;  /* 0x0000000407047212 */ /* 0x000fc600078e3cff */
[----:B------:R-:W-:Y:S01]  /*23c30*/  IMAD R3, R3, 0x8, R0 ;  /* 0x0000000803037824 */ /* 0x000fe200078e0200 */
[----:B------:R-:W-:-:S07]  /*23c40*/  SHF.L.U32 R0, R4, 0x1f, RZ ;  /* 0x0000001f04007819 */ /* 0x000fce00000006ff */
.L_x_589:
[----:B0-----:R0:W1:Y:S02]  /*23c50*/  SYNCS.PHASECHK.TRANS64.TRYWAIT P0, [R3+URZ], R0 ;  /* 0x00000000030075a7 */ /* 0x001064000800017f */
[----:B-1----:R-:W-:Y:S05]  /*23c60*/  @!P0 NANOSLEEP.SYNCS 0x989680 ;  /* 0x009896800000895d */ /* 0x002fea0003900000 */
[----:B------:R-:W1:Y:S02]  /*23c70*/  @!P0 SYNCS.PHASECHK.TRANS64 P0, [R3+URZ], R0 ;  /* 0x00000000030085a7 */ /* 0x000e64000800007f */
[----:B-1----:R-:W-:Y:S05]  /*23c80*/  @!P0 BRA `(.L_x_589) ;  /* 0xfffffffc00f08947 */ /* 0x002fea000383ffff */
.L_x_574:
[----:B------:R-:W-:Y:S05]  /*23c90*/  BSYNC B0 ;  /* 0x0000000000007941 */ /* 0x000fea0003800000 */
.L_x_573:
[----:B------:R-:W-:Y:S05]  /*23ca0*/  EXIT ;  /* 0x000000000000794d */ /* 0x000fea0003800000 */
.L_x_22:
[----:B--2---:R-:W-:-:S04]  /*23cb0*/  IMAD.U32 R3, RZ, RZ, UR7 ;  /* 0x00000007ff037e24 */ /* 0x004fc8000f8e00ff */
[----:B------:R2:W4:Y:S03]  /*23cc0*/  SYNCS.PHASECHK.TRANS64.TRYWAIT P0, [R3+URZ], R0 ;  /* 0x00000000030075a7 */ /* 0x000526000800017f */
[----:B----4-:R-:W-:Y:S05]  /*23cd0*/  @!P0 NANOSLEEP.SYNCS 0x989680 ;  /* 0x009896800000895d */ /* 0x010fea0003900000 */
[----:B------:R-:W4:Y:S02]  /*23ce0*/  @!P0 SYNCS.PHASECHK.TRANS64 P0, [R3+URZ], R0 ;  /* 0x00000000030085a7 */ /* 0x000f24000800007f */
[----:B----4-:R-:W-:Y:S05]  /*23cf0*/  @!P0 BRA `(.L_x_22) ;  /* 0xfffffffc00ec8947 */ /* 0x010fea000383ffff */
[----:B------:R-:W-:Y:S05]  /*23d00*/  BRA `(.L_x_21) ;  /* 0xfffffdf0009c7947 */ /* 0x000fea000383ffff */
.L_x_28:
[----:B-----5:R4:W-:Y:S02]  /*23d10*/  STL [R1+0x478], R0 ;  /* 0x0004780001007387 */ /* 0x0209e40000100800 */
[----:B----4-:R-:W-:-:S04]  /*23d20*/  IMAD.U32 R0, RZ, RZ, UR15 ;  /* 0x0000000fff007e24 */ /* 0x010fc8000f8e00ff */
[----:B------:R4:W0:Y:S03]  /*23d30*/  SYNCS.PHASECHK.TRANS64.TRYWAIT P0, [R0+URZ], R3 ;  /* 0x00000003000075a7 */ /* 0x000826000800017f */
[----:B0-----:R-:W-:Y:S05]  /*23d40*/  @!P0 NANOSLEEP.SYNCS 0x989680 ;  /* 0x009896800000895d */ /* 0x001fea0003900000 */
[----:B------:R4:W0:Y:S02]  /*23d50*/  @!P0 SYNCS.PHASECHK.TRANS64 P0, [R0+URZ], R3 ;  /* 0x00000003000085a7 */ /* 0x000824000800007f */
[----:B----4-:R4:W5:Y:S02]  /*23d60*/  LDL.LU R0, [R1+0x478] ;  /* 0x0004780001007983 */ /* 0x0109640000300800 */
[----:B0---4-:R-:W-:Y:S05]  /*23d70*/  @!P0 BRA `(.L_x_28) ;  /* 0xfffffffc00e48947 */ /* 0x011fea000383ffff */
[----:B------:R-:W-:Y:S05]  /*23d80*/  BRA `(.L_x_27) ;  /* 0xfffffe28007c7947 */ /* 0x000fea000383ffff */
.L_x_561:
[----:B------:R-:W-:Y:S01]  /*23d90*/  BSSY B1, `(.L_x_590) ;  /* 0x0000006000017945 */ /* 0x000fe20003800000 */
[----:B------:R-:W-:-:S07]  /*23da0*/  IMAD.MOV.U32 R2, RZ, RZ, -0x1 ;  /* 0xffffffffff027424 */ /* 0x000fce00078e00ff */
[----:B------:R-:W-:Y:S05]  /*23db0*/  WARPSYNC.COLLECTIVE R2, `(.L_x_591) ;  /* 0x00000000020c7348 */ /* 0x000fea0003c00000 */
[----:B------:R-:W-:Y:S02]  /*23dc0*/  ELECT P0, UR62, PT ;  /* 0x00000000003e782f */ /* 0x000fe40003800000 */
[----:B------:R-:W-:Y:S01]  /*23dd0*/  MOV R2, UR62 ;  /* 0x0000003e00027c02 */ /* 0x000fe20008000f00 */
[----:B------:R-:W-:Y:S10]  /*23de0*/  ENDCOLLECTIVE ;  /* 0x000000000000791b */ /* 0x000ff40003800000 */
.L_x_591:
[----:B------:R-:W-:Y:S05]  /*23df0*/  BSYNC B1 ;  /* 0x0000000000017941 */ /* 0x000fea0003800000 */
.L_x_590:
[----:B------:R-:W-:Y:S05]  /*23e00*/  BRA `(.L_x_592) ;  /* 0xffffffe800b07947 */ /* 0x000fea000383ffff */
.L_x_564:
[----:B0-----:R0:W1:Y:S02]  /*23e10*/  SYNCS.PHASECHK.TRANS64.TRYWAIT P0, [R12+URZ+0x70], R11 ;  /* 0x0000700b0c0075a7 */ /* 0x001064000800017f */
[----:B-1----:R-:W-:Y:S05]  /*23e20*/  @!P0 NANOSLEEP.SYNCS 0x989680 ;  /* 0x009896800000895d */ /* 0x002fea0003900000 */
[----:B------:R-:W1:Y:S02]  /*23e30*/  @!P0 SYNCS.PHASECHK.TRANS64 P0, [R12+URZ+0x70], R11 ;  /* 0x0000700b0c0085a7 */ /* 0x000e64000800007f */
[----:B-1----:R-:W-:Y:S05]  /*23e40*/  @!P0 BRA `(.L_x_564) ;  /* 0xfffffffc00f08947 */ /* 0x002fea000383ffff */
[----:B------:R-:W-:Y:S05]  /*23e50*/  BRA `(.L_x_593) ;  /* 0xffffffe800e87947 */ /* 0x000fea000383ffff */
.L_x_572:
[----:B------:R-:W-:Y:S01]  /*23e60*/  BSSY B0, `(.L_x_594) ;  /* 0x0000006000007945 */ /* 0x000fe20003800000 */
[----:B------:R-:W-:-:S07]  /*23e70*/  IMAD.MOV.U32 R2, RZ, RZ, -0x1 ;  /* 0xffffffffff027424 */ /* 0x000fce00078e00ff */
[----:B------:R-:W-:Y:S05]  /*23e80*/  WARPSYNC.COLLECTIVE R2, `(.L_x_595) ;  /* 0x00000000020c7348 */ /* 0x000fea0003c00000 */
[----:B------:R-:W-:Y:S02]  /*23e90*/  ELECT P0, UR62, PT ;  /* 0x00000000003e782f */ /* 0x000fe40003800000 */
[----:B------:R-:W-:Y:S01]  /*23ea0*/  MOV R2, UR62 ;  /* 0x0000003e00027c02 */ /* 0x000fe20008000f00 */
[----:B------:R-:W-:Y:S10]  /*23eb0*/  ENDCOLLECTIVE ;  /* 0x000000000000791b */ /* 0x000ff40003800000 */
.L_x_595:
[----:B------:R-:W-:Y:S05]  /*23ec0*/  BSYNC B0 ;  /* 0x0000000000007941 */ /* 0x000fea0003800000 */
.L_x_594:
[----:B------:R-:W-:Y:S05]  /*23ed0*/  BRA `(.L_x_596) ;  /* 0xfffffff400547947 */ /* 0x000fea000383ffff */
.L_x_576:
[----:B0-----:R0:W1:Y:S02]  /*23ee0*/  SYNCS.PHASECHK.TRANS64.TRYWAIT P0, [R3+URZ], R2 ;  /* 0x00000002030075a7 */ /* 0x001064000800017f */
[----:B-1----:R-:W-:Y:S05]  /*23ef0*/  @!P0 NANOSLEEP.SYNCS 0x989680 ;  /* 0x009896800000895d */ /* 0x002fea0003900000 */
[----:B------:R-:W1:Y:S02]  /*23f00*/  @!P0 SYNCS.PHASECHK.TRANS64 P0, [R3+URZ], R2 ;  /* 0x00000002030085a7 */ /* 0x000e64000800007f */
[----:B-1----:R-:W-:Y:S05]  /*23f10*/  @!P0 BRA `(.L_x_576) ;  /* 0xfffffffc00f08947 */ /* 0x002fea000383ffff */
[----:B------:R-:W-:Y:S05]  /*23f20*/  BRA `(.L_x_597) ;  /* 0xfffffff4007c7947 */ /* 0x000fea000383ffff */
.L_x_577:
[----:B0-----:R0:W1:Y:S02]  /*23f30*/  SYNCS.PHASECHK.TRANS64.TRYWAIT P0, [R3+URZ], R2 ;  /* 0x00000002030075a7 */ /* 0x001064000800017f */
[----:B-1----:R-:W-:Y:S05]  /*23f40*/  @!P0 NANOSLEEP.SYNCS 0x989680 ;  /* 0x009896800000895d */ /* 0x002fea0003900000 */
[----:B------:R-:W1:Y:S02]  /*23f50*/  @!P0 SYNCS.PHASECHK.TRANS64 P0, [R3+URZ], R2 ;  /* 0x00000002030085a7 */ /* 0x000e64000800007f */
[----:B-1----:R-:W-:Y:S05]  /*23f60*/  @!P0 BRA `(.L_x_577) ;  /* 0xfffffffc00f08947 */ /* 0x002fea000383ffff */
[----:B------:R-:W-:Y:S05]  /*23f70*/  BRA `(.L_x_598) ;  /* 0xfffffff4008c7947 */ /* 0x000fea000383ffff */
.L_x_578:
[----:B0-----:R0:W1:Y:S02]  /*23f80*/  SYNCS.PHASECHK.TRANS64.TRYWAIT P0, [R3+URZ], R2 ;  /* 0x00000002030075a7 */ /* 0x001064000800017f */
[----:B-1----:R-:W-:Y:S05]  /*23f90*/  @!P0 NANOSLEEP.SYNCS 0x989680 ;  /* 0x009896800000895d */ /* 0x002fea0003900000 */
[----:B------:R-:W1:Y:S02]  /*23fa0*/  @!P0 SYNCS.PHASECHK.TRANS64 P0, [R3+URZ], R2 ;  /* 0x00000002030085a7 */ /* 0x000e64000800007f */
[----:B-1----:R-:W-:Y:S05]  /*23fb0*/  @!P0 BRA `(.L_x_578) ;  /* 0xfffffffc00f08947 */ /* 0x002fea000383ffff */
[----:B------:R-:W-:Y:S05]  /*23fc0*/  BRA `(.L_x_599) ;  /* 0xfffffff4009c7947 */ /* 0x000fea000383ffff */
.L_x_579:
[----:B0-----:R0:W1:Y:S02]  /*23fd0*/  SYNCS.PHASECHK.TRANS64.TRYWAIT P0, [R3+URZ], R2 ;  /* 0x00000002030075a7 */ /* 0x001064000800017f */
[----:B-1----:R-:W-:Y:S05]  /*23fe0*/  @!P0 NANOSLEEP.SYNCS 0x989680 ;  /* 0x009896800000895d */ /* 0x002fea0003900000 */
[----:B------:R-:W1:Y:S02]  /*23ff0*/  @!P0 SYNCS.PHASECHK.TRANS64 P0, [R3+URZ], R2 ;  /* 0x00000002030085a7 */ /* 0x000e64000800007f */
[----:B-1----:R-:W-:Y:S05]  /*24000*/  @!P0 BRA `(.L_x_579) ;  /* 0xfffffffc00f08947 */ /* 0x002fea000383ffff */
[----:B------:R-:W-:Y:S05]  /*24010*/  BRA `(.L_x_600) ;  /* 0xfffffff400ac7947 */ /* 0x000fea000383ffff */
.L_x_580:
[----:B0-----:R0:W1:Y:S02]  /*24020*/  SYNCS.PHASECHK.TRANS64.TRYWAIT P0, [R3+URZ], R2 ;  /* 0x00000002030075a7 */ /* 0x001064000800017f */
[----:B-1----:R-:W-:Y:S05]  /*24030*/  @!P0 NANOSLEEP.SYNCS 0x989680 ;  /* 0x009896800000895d */ /* 0x002fea0003900000 */
[----:B------:R-:W1:Y:S02]  /*24040*/  @!P0 SYNCS.PHASECHK.TRANS64 P0, [R3+URZ], R2 ;  /* 0x00000002030085a7 */ /* 0x000e64000800007f */
[----:B-1----:R-:W-:Y:S05]  /*24050*/  @!P0 BRA `(.L_x_580) ;  /* 0xfffffffc00f08947 */ /* 0x002fea000383ffff */
[----:B------:R-:W-:Y:S05]  /*24060*/  BRA `(.L_x_601) ;  /* 0xfffffff400bc7947 */ /* 0x000fea000383ffff */
.L_x_581:
[----:B0-----:R0:W1:Y:S02]  /*24070*/  SYNCS.PHASECHK.TRANS64.TRYWAIT P0, [R3+URZ], R2 ;  /* 0x00000002030075a7 */ /* 0x001064000800017f */
[----:B-1----:R-:W-:Y:S05]  /*24080*/  @!P0 NANOSLEEP.SYNCS 0x989680 ;  /* 0x009896800000895d */ /* 0x002fea0003900000 */
[----:B------:R-:W1:Y:S02]  /*24090*/  @!P0 SYNCS.PHASECHK.TRANS64 P0, [R3+URZ], R2 ;  /* 0x00000002030085a7 */ /* 0x000e64000800007f */
[----:B-1----:R-:W-:Y:S05]  /*240a0*/  @!P0 BRA `(.L_x_581) ;  /* 0xfffffffc00f08947 */ /* 0x002fea000383ffff */
[----:B------:R-:W-:Y:S05]  /*240b0*/  BRA `(.L_x_602) ;  /* 0xfffffff400cc7947 */ /* 0x000fea000383ffff */
.L_x_582:
[----:B0-----:R0:W1:Y:S02]  /*240c0*/  SYNCS.PHASECHK.TRANS64.TRYWAIT P0, [R3+URZ], R2 ;  /* 0x00000002030075a7 */ /* 0x001064000800017f */
[----:B-1----:R-:W-:Y:S05]  /*240d0*/  @!P0 NANOSLEEP.SYNCS 0x989680 ;  /* 0x009896800000895d */ /* 0x002fea0003900000 */
[----:B------:R-:W1:Y:S02]  /*240e0*/  @!P0 SYNCS.PHASECHK.TRANS64 P0, [R3+URZ], R2 ;  /* 0x00000002030085a7 */ /* 0x000e64000800007f */
[----:B-1----:R-:W-:Y:S05]  /*240f0*/  @!P0 BRA `(.L_x_582) ;  /* 0xfffffffc00f08947 */ /* 0x002fea000383ffff */
[----:B------:R-:W-:Y:S05]  /*24100*/  BRA `(.L_x_603) ;  /* 0xfffffff400dc7947 */ /* 0x000fea000383ffff */
.L_x_583:
[----:B0-----:R0:W1:Y:S02]  /*24110*/  SYNCS.PHASECHK.TRANS64.TRYWAIT P0, [R3+URZ], R2 ;  /* 0x00000002030075a7 */ /* 0x001064000800017f */
[----:B-1----:R-:W-:Y:S05]  /*24120*/  @!P0 NANOSLEEP.SYNCS 0x989680 ;  /* 0x009896800000895d */ /* 0x002fea0003900000 */
[----:B------:R-:W1:Y:S02]  /*24130*/  @!P0 SYNCS.PHASECHK.TRANS64 P0, [R3+URZ], R2 ;  /* 0x00000002030085a7 */ /* 0x000e64000800007f */
[----:B-1----:R-:W-:Y:S05]  /*24140*/  @!P0 BRA `(.L_x_583) ;  /* 0xfffffffc00f08947 */ /* 0x002fea000383ffff */
[----:B------:R-:W-:Y:S05]  /*24150*/  BRA `(.L_x_604) ;  /* 0xfffffff400ec7947 */ /* 0x000fea000383ffff */
.L_x_584:
[----:B0-----:R0:W1:Y:S02]  /*24160*/  SYNCS.PHASECHK.TRANS64.TRYWAIT P0, [R3+URZ], R2 ;  /* 0x00000002030075a7 */ /* 0x001064000800017f */
[----:B-1----:R-:W-:Y:S05]  /*24170*/  @!P0 NANOSLEEP.SYNCS 0x989680 ;  /* 0x009896800000895d */ /* 0x002fea0003900000 */
[----:B------:R-:W1:Y:S02]  /*24180*/  @!P0 SYNCS.PHASECHK.TRANS64 P0, [R3+URZ], R2 ;  /* 0x00000002030085a7 */ /* 0x000e64000800007f */
[----:B-1----:R-:W-:Y:S05]  /*24190*/  @!P0 BRA `(.L_x_584) ;  /* 0xfffffffc00f08947 */ /* 0x002fea000383ffff */
[----:B------:R-:W-:Y:S05]  /*241a0*/  BRA `(.L_x_605) ;  /* 0xfffffff400fc7947 */ /* 0x000fea000383ffff */
.L_x_585:
[----:B0-----:R0:W1:Y:S02]  /*241b0*/  SYNCS.PHASECHK.TRANS64.TRYWAIT P0, [R3+URZ], R2 ;  /* 0x00000002030075a7 */ /* 0x001064000800017f */
[----:B-1----:R-:W-:Y:S05]  /*241c0*/  @!P0 NANOSLEEP.SYNCS 0x989680 ;  /* 0x009896800000895d */ /* 0x002fea0003900000 */
[----:B------:R-:W1:Y:S02]  /*241d0*/  @!P0 SYNCS.PHASECHK.TRANS64 P0, [R3+URZ], R2 ;  /* 0x00000002030085a7 */ /* 0x000e64000800007f */
[----:B-1----:R-:W-:Y:S05]  /*241e0*/  @!P0 BRA `(.L_x_585) ;  /* 0xfffffffc00f08947 */ /* 0x002fea000383ffff */
[----:B------:R-:W-:Y:S05]  /*241f0*/  BRA `(.L_x_606) ;  /* 0xfffffff8000c7947 */ /* 0x000fea000383ffff */
.L_x_586:
[----:B0-----:R0:W1:Y:S02]  /*24200*/  SYNCS.PHASECHK.TRANS64.TRYWAIT P0, [R3+URZ], R2 ;  /* 0x00000002030075a7 */ /* 0x001064000800017f */
[----:B-1----:R-:W-:Y:S05]  /*24210*/  @!P0 NANOSLEEP.SYNCS 0x989680 ;  /* 0x009896800000895d */ /* 0x002fea0003900000 */
[----:B------:R-:W1:Y:S02]  /*24220*/  @!P0 SYNCS.PHASECHK.TRANS64 P0, [R3+URZ], R2 ;  /* 0x00000002030085a7 */ /* 0x000e64000800007f */
[----:B-1----:R-:W-:Y:S05]  /*24230*/  @!P0 BRA `(.L_x_586) ;  /* 0xfffffffc00f08947 */ /* 0x002fea000383ffff */
[----:B------:R-:W-:Y:S05]  /*24240*/  BRA `(.L_x_607) ;  /* 0xfffffff8001c7947 */ /* 0x000fea000383ffff */
.L_x_587:
[----:B0-----:R0:W1:Y:S02]  /*24250*/  SYNCS.PHASECHK.TRANS64.TRYWAIT P0, [R3+URZ], R2 ;  /* 0x00000002030075a7 */ /* 0x001064000800017f */
[----:B-1----:R-:W-:Y:S05]  /*24260*/  @!P0 NANOSLEEP.SYNCS 0x989680 ;  /* 0x009896800000895d */ /* 0x002fea0003900000 */
[----:B------:R-:W1:Y:S02]  /*24270*/  @!P0 SYNCS.PHASECHK.TRANS64 P0, [R3+URZ], R2 ;  /* 0x00000002030085a7 */ /* 0x000e64000800007f */
[----:B-1----:R-:W-:Y:S05]  /*24280*/  @!P0 BRA `(.L_x_587) ;  /* 0xfffffffc00f08947 */ /* 0x002fea000383ffff */
[----:B------:R-:W-:Y:S05]  /*24290*/  BRA `(.L_x_608) ;  /* 0xfffffff8002c7947 */ /* 0x000fea000383ffff */
.L_x_588:
[----:B0-----:R0:W1:Y:S02]  /*242a0*/  SYNCS.PHASECHK.TRANS64.TRYWAIT P0, [R3+URZ], R2 ;  /* 0x00000002030075a7 */ /* 0x001064000800017f */
[----:B-1----:R-:W-:Y:S05]  /*242b0*/  @!P0 NANOSLEEP.SYNCS 0x989680 ;  /* 0x009896800000895d */ /* 0x002fea0003900000 */
[----:B------:R-:W1:Y:S02]  /*242c0*/  @!P0 SYNCS.PHASECHK.TRANS64 P0, [R3+URZ], R2 ;  /* 0x00000002030085a7 */ /* 0x000e64000800007f */
[----:B-1----:R-:W-:Y:S05]  /*242d0*/  @!P0 BRA `(.L_x_588) ;  /* 0xfffffffc00f08947 */ /* 0x002fea000383ffff */
[----:B------:R-:W-:Y:S05]  /*242e0*/  BRA `(.L_x_609) ;  /* 0xfffffff8003c7947 */ /* 0x000fea000383ffff */
.L_x_610:
[----:B------:R-:W-:-:S00]  /*242f0*/  BRA `(.L_x_610) ;  /* 0xfffffffc00fc7947 */ /* 0x000fc0000383ffff */
[----:B------:R-:W-:-:S00]  /*24300*/  NOP ;  /* 0x0000000000007918 */ /* 0x000fc00000000000 */
[----:B------:R-:W-:-:S00]  /*24310*/  NOP ;  /* 0x0000000000007918 */ /* 0x000fc00000000000 */
[----:B------:R-:W-:-:S00]  /*24320*/  NOP ;  /* 0x0000000000007918 */ /* 0x000fc00000000000 */
[----:B------:R-:W-:-:S00]  /*24330*/  NOP ;  /* 0x0000000000007918 */ /* 0x000fc00000000000 */
[----:B------:R-:W-:-:S00]  /*24340*/  NOP ;  /* 0x0000000000007918 */ /* 0x000fc00000000000 */
[----:B------:R-:W-:-:S00]  /*24350*/  NOP ;  /* 0x0000000000007918 */ /* 0x000fc00000000000 */
[----:B------:R-:W-:-:S00]  /*24360*/  NOP ;  /* 0x0000000000007918 */ /* 0x000fc00000000000 */
[----:B------:R-:W-:-:S00]  /*24370*/  NOP ;  /* 0x0000000000007918 */ /* 0x000fc00000000000 */
.L_x_611:


//--------------------- .nv.shared._ZN7cutlass13device_kernelINS_4gemm6kernel13GemmUniversalIN4cute5tupleIJiiiiEEENS1_10collective13CollectiveMmaINS1_37MainloopSm90TmaGmmaWarpSpecializedFP8ILi14ENS5_IJNS4_1CILi8EEENSA_ILi1EEESC_EEENS1_35KernelTmaWarpSpecializedCooperativeEEENS5_IJNSA_ILi256EEESG_NSA_ILi32EEEEEENS_12float_e5m2_tENS5_IJlSC_lEEESJ_SK_NS4_8TiledMMAINS4_8MMA_AtomIJNS4_4SM904GMMA31MMA_64x256x32_F32E5M2E5M2_SS_TNILNSO_7ScaleInE1ELSQ_1EEEEEENS4_6LayoutINS5_IJNSA_ILi2EEESC_SC_EEENS5_IJSC_NSA_ILi0EEESW_EEEEENS5_IJNS4_10UnderscoreESZ_SZ_EEEEENS4_13SM90_TMA_LOADENS4_14ComposedLayoutINS4_7SwizzleILi1ELi4ELi3EEENS4_18smem_ptr_flag_bitsILi8EEENST_INS5_IJSB_SH_EEENS5_IJSH_SC_EEEEEEEvNS4_8identityENS4_23SM90_TMA_LOAD_MULTICASTES1B_vS1C_EENS_8epilogue10collective6detail29Sm90TmaWarpSpecializedAdapterINS1G_15DefaultEpilogueISJ_SK_SK_NS1F_6thread17LinearCombinationISJ_Li1EffLNS1K_9ScaleType4KindE0ELNS_15FloatRoundStyleE2ESJ_EENS1_15EpilogueDefaultEEEEEvvEEEEvNT_6ParamsE --------------------------
	.section	.nv.shared._ZN7cutlass13device_kernelINS_4gemm6kernel13GemmUniversalIN4cute5tupleIJiiiiEEENS1_10collective13CollectiveMmaINS1_37MainloopSm90TmaGmmaWarpSpecializedFP8ILi14ENS5_IJNS4_1CILi8EEENSA_ILi1EEESC_EEENS1_35KernelTmaWarpSpecializedCooperativeEEENS5_IJNSA_ILi256EEESG_NSA_ILi32EEEEEENS_12float_e5m2_tENS5_IJlSC_lEEESJ_SK_NS4_8TiledMMAINS4_8MMA_AtomIJNS4_4SM904GMMA31MMA_64x256x32_F32E5M2E5M2_SS_TNILNSO_7ScaleInE1ELSQ_1EEEEEENS4_6LayoutINS5_IJNSA_ILi2EEESC_SC_EEENS5_IJSC_NSA_ILi0EEESW_EEEEENS5_IJNS4_10UnderscoreESZ_SZ_EEEEENS4_13SM90_TMA_LOADENS4_14ComposedLayoutINS4_7SwizzleILi1ELi4ELi3EEENS4_18smem_ptr_flag_bitsILi8EEENST_INS5_IJSB_SH_EEENS5_IJSH_SC_EEEEEEEvNS4_8identityENS4_23SM90_TMA_LOAD_MULTICASTES1B_vS1C_EENS_8epilogue10collective6detail29Sm90TmaWarpSpecializedAdapterINS1G_15DefaultEpilogueISJ_SK_SK_NS1F_6thread17LinearCombinationISJ_Li1EffLNS1K_9ScaleType4KindE0ELNS_15FloatRoundStyleE2ESJ_EENS1_15EpilogueDefaultEEEEEvvEEEEvNT_6ParamsE,"aw",@nobits
	.sectionflags	@""
	.align	16
	.zero		1024


//--------------------- .nv.shared.reserved.0     --------------------------
	.section	.nv.shared.reserved.0,"aw",@nobits
	.weak		__nv_reservedSMEM_offset_0_alias
	.size		__nv_reservedSMEM_offset_0_alias, 0, 0
	.other		__nv_reservedSMEM_offset_0_alias,@"STO_CUDA_RESERVED_SHARED STV_DEFAULT"
__nv_reservedSMEM_offset_0_alias:
	.zero		0


//--------------------- .nv.global                --------------------------
	.section	.nv.global,"aw",@nobits
.nv.global:
	.type		_ZN40_INTERNAL_2c1e74a5_4_k_cu_b97b7f37_266014cute1_E,@object
	.size		_ZN40_INTERNAL_2c1e74a5_4_k_cu_b97b7f37_266014cute1_E,(_ZN40_INTERNAL_2c1e74a5_4_k_cu_b97b7f37_266014cuda3std3__45__cpo6cbeginE - _ZN40_INTERNAL_2c1e74a5_4_k_cu_b97b7f37_266014cute1_E)
_ZN40_INTERNAL_2c1e74a5_4_k_cu_b97b7f37_266014cute1_E:
	.zero		1
	.type		_ZN40_INTERNAL_2c1e74a5_4_k_cu_b97b7f37_266014cuda3std3__45__cpo6cbeginE,@object
	.size		_ZN40_INTERNAL_2c1e74a5_4_k_cu_b97b7f37_266014cuda3std3__45__cpo6cbeginE,(_ZN40_INTERNAL_2c1e74a5_4_k_cu_b97b7f37_266014cuda3std3__48in_placeE - _ZN40_INTERNAL_2c1e74a5_4_k_cu_b97b7f37_266014cuda3std3__45__cpo6cbeginE)
_ZN40_INTERNAL_2c1e74a5_4_k_cu_b97b7f37_266014cuda3std3__45__cpo6cbeginE:
	.zero		1
	.type		_ZN40_INTERNAL_2c1e74a5_4_k_cu_b97b7f37_266014cuda3std3__48in_placeE,@object
	.size		_ZN40_INTERNAL_2c1e74a5_4_k_cu_b97b7f37_266014cuda3std3__48in_placeE,(_ZN40_INTERNAL_2c1e74a5_4_k_cu_b97b7f37_266014cuda3std6ranges3__45__cpo9iter_moveE - _ZN40_INTERNAL_2c1e74a5_4_k_cu_b97b7f37_266014cuda3std3__48in_placeE)
_ZN40_INTERNAL_2c1e74a5_4_k_cu_b97b7f37_266014cuda3std3__48in_placeE:
	.zero		1
	.type		_ZN40_INTERNAL_2c1e74a5_4_k_cu_b97b7f37_266014cuda3std6ranges3__45__cpo9iter_moveE,@object
	.size		_ZN40_INTERNAL_2c1e74a5_4_k_cu_b97b7f37_266014cuda3std6ranges3__45__cpo9iter_moveE,(_ZN40_INTERNAL_2c1e74a5_4_k_cu_b97b7f37_266014cuda3std3__45__cpo5beginE - _ZN40_INTERNAL_2c1e74a5_4_k_cu_b97b7f37_266014cuda3std6ranges3__45__cpo9iter_moveE)
_ZN40_INTERNAL_2c1e74a5_4_k_cu_b97b7f37_266014cuda3std6ranges3__45__cpo9iter_moveE:
	.zero		1
	.type		_ZN40_INTERNAL_2c1e74a5_4_k_cu_b97b7f37_266014cuda3std3__45__cpo5beginE,@object
	.size		_ZN40_INTERNAL_2c1e74a5_4_k_cu_b97b7f37_266014cuda3std3__45__cpo5beginE,(_ZN40_INTERNAL_2c1e74a5_4_k_cu_b97b7f37_266014cuda3std3__442_GLOBAL__N__2c1e74a5_4_k_cu_b97b7f37_266016ignoreE - _ZN40_INTERNAL_2c1e74a5_4_k_cu_b97b7f37_266014cuda3std3__45__cpo5beginE)
_ZN40_INTERNAL_2c1e74a5_4_k_cu_b97b7f37_266014cuda3std3__45__cpo5beginE:
	.zero		1
	.type		_ZN40_INTERNAL_2c1e74a5_4_k_cu_b97b7f37_266014cuda3std3__442_GLOBAL__N__2c1e74a5_4_k_cu_b97b7f37_266016ignoreE,@object
	.size		_ZN40_INTERNAL_2c1e74a5_4_k_cu_b97b7f37_266014cuda3std3__442_GLOBAL__N__2c1e74a5_4_k_cu_b97b7f37_266016ignoreE,(_ZN40_INTERNAL_2c1e74a5_4_k_cu_b97b7f37_266014cute7productE - _ZN40_INTERNAL_2c1e74a5_4_k_cu_b97b7f37_266014cuda3std3__442_GLOBAL__N__2c1e74a5_4_k_cu_b97b7f37_266016ignoreE)
_ZN40_INTERNAL_2c1e74a5_4_k_cu_b97b7f37_266014cuda3std3__442_GLOBAL__N__2c1e74a5_4_k_cu_b97b7f37_266016ignoreE:
	.zero		1
	.type		_ZN40_INTERNAL_2c1e74a5_4_k_cu_b97b7f37_266014cute7productE,@object
	.size		_ZN40_INTERNAL_2c1e74a5_4_k_cu_b97b7f37_266014cute7productE,(_ZN40_INTERNAL_2c1e74a5_4_k_cu_b97b7f37_266014cuda3std3__45__cpo3endE - _ZN40_INTERNAL_2c1e74a5_4_k_cu_b97b7f37_266014cute7productE)
_ZN40_INTERNAL_2c1e74a5_4_k_cu_b97b7f37_266014cute7productE:
	.zero		1
	.type		_ZN40_INTERNAL_2c1e74a5_4_k_cu_b97b7f37_266014cuda3std3__45__cpo3endE,@object
	.size		_ZN40_INTERNAL_2c1e74a5_4_k_cu_b97b7f37_266014cuda3std3__45__cpo3endE,(_ZN40_INTERNAL_2c1e74a5_4_k_cu_b97b7f37_266014cuda3std3__419piecewise_constructE - _ZN40_INTERNAL_2c1e74a5_4_k_cu_b97b7f37_266014cuda3std3__45__cpo3endE)
_ZN40_INTERNAL_2c1e74a5_4_k_cu_b97b7f37_266014cuda3std3__45__cpo3endE:
	.zero		1
	.type		_ZN40_INTERNAL_2c1e74a5_4_k_cu_b97b7f37_266014cuda3std3__419piecewise_constructE,@object
	.size		_ZN40_INTERNAL_2c1e74a5_4_k_cu_b97b7f37_266014cuda3std3__419piecewise_constructE,(_ZN40_INTERNAL_2c1e74a5_4_k_cu_b97b7f37_266014cuda3std3__45__cpo4cendE - _ZN40_INTERNAL_2c1e74a5_4_k_cu_b97b7f37_266014cuda3std3__419piecewise_constructE)
_ZN40_INTERNAL_2c1e74a5_4_k_cu_b97b7f37_266014cuda3std3__419piecewise_constructE:
	.zero		1
	.type		_ZN40_INTERNAL_2c1e74a5_4_k_cu_b97b7f37_266014cuda3std3__45__cpo4cendE,@object
	.size		_ZN40_INTERNAL_2c1e74a5_4_k_cu_b97b7f37_266014cuda3std3__45__cpo4cendE,(_ZN40_INTERNAL_2c1e74a5_4_k_cu_b97b7f37_266014cuda3std6ranges3__45__cpo4swapE - _ZN40_INTERNAL_2c1e74a5_4_k_cu_b97b7f37_266014cuda3std3__45__cpo4cendE)
_ZN40_INTERNAL_2c1e74a5_4_k_cu_b97b7f37_266014cuda3std3__45__cpo4cendE:
	.zero		1
	.type		_ZN40_INTERNAL_2c1e74a5_4_k_cu_b97b7f37_266014cuda3std6ranges3__45__cpo4swapE,@object
	.size		_ZN40_INTERNAL_2c1e74a5_4_k_cu_b97b7f37_266014cuda3std6ranges3__45__cpo4swapE,(.L_7 - _ZN40_INTERNAL_2c1e74a5_4_k_cu_b97b7f37_266014cuda3std6ranges3__45__cpo4swapE)
_ZN40_INTERNAL_2c1e74a5_4_k_cu_b97b7f37_266014cuda3std6ranges3__45__cpo4swapE:
	.zero		1
.L_7:


//--------------------- .nv.constant0._ZN7cutlass13device_kernelINS_4gemm6kernel13GemmUniversalIN4cute5tupleIJiiiiEEENS1_10collective13CollectiveMmaINS1_37MainloopSm90TmaGmmaWarpSpecializedFP8ILi14ENS5_IJNS4_1CILi8EEENSA_ILi1EEESC_EEENS1_35KernelTmaWarpSpecializedCooperativeEEENS5_IJNSA_ILi256EEESG_NSA_ILi32EEEEEENS_12float_e5m2_tENS5_IJlSC_lEEESJ_SK_NS4_8TiledMMAINS4_8MMA_AtomIJNS4_4SM904GMMA31MMA_64x256x32_F32E5M2E5M2_SS_TNILNSO_7ScaleInE1ELSQ_1EEEEEENS4_6LayoutINS5_IJNSA_ILi2EEESC_SC_EEENS5_IJSC_NSA_ILi0EEESW_EEEEENS5_IJNS4_10UnderscoreESZ_SZ_EEEEENS4_13SM90_TMA_LOADENS4_14ComposedLayoutINS4_7SwizzleILi1ELi4ELi3EEENS4_18smem_ptr_flag_bitsILi8EEENST_INS5_IJSB_SH_EEENS5_IJSH_SC_EEEEEEEvNS4_8identityENS4_23SM90_TMA_LOAD_MULTICASTES1B_vS1C_EENS_8epilogue10collective6detail29Sm90TmaWarpSpecializedAdapterINS1G_15DefaultEpilogueISJ_SK_SK_NS1F_6thread17LinearCombinationISJ_Li1EffLNS1K_9ScaleType4KindE0ELNS_15FloatRoundStyleE2ESJ_EENS1_15EpilogueDefaultEEEEEvvEEEEvNT_6ParamsE --------------------------
	.section	.nv.constant0._ZN7cutlass13device_kernelINS_4gemm6kernel13GemmUniversalIN4cute5tupleIJiiiiEEENS1_10collective13CollectiveMmaINS1_37MainloopSm90TmaGmmaWarpSpecializedFP8ILi14ENS5_IJNS4_1CILi8EEENSA_ILi1EEESC_EEENS1_35KernelTmaWarpSpecializedCooperativeEEENS5_IJNSA_ILi256EEESG_NSA_ILi32EEEEEENS_12float_e5m2_tENS5_IJlSC_lEEESJ_SK_NS4_8TiledMMAINS4_8MMA_AtomIJNS4_4SM904GMMA31MMA_64x256x32_F32E5M2E5M2_SS_TNILNSO_7ScaleInE1ELSQ_1EEEEEENS4_6LayoutINS5_IJNSA_ILi2EEESC_SC_EEENS5_IJSC_NSA_ILi0EEESW_EEEEENS5_IJNS4_10UnderscoreESZ_SZ_EEEEENS4_13SM90_TMA_LOADENS4_14ComposedLayoutINS4_7SwizzleILi1ELi4ELi3EEENS4_18smem_ptr_flag_bitsILi8EEENST_INS5_IJSB_SH_EEENS5_IJSH_SC_EEEEEEEvNS4_8identityENS4_23SM90_TMA_LOAD_MULTICASTES1B_vS1C_EENS_8epilogue10collective6detail29Sm90TmaWarpSpecializedAdapterINS1G_15DefaultEpilogueISJ_SK_SK_NS1F_6thread17LinearCombinationISJ_Li1EffLNS1K_9ScaleType4KindE0ELNS_15FloatRoundStyleE2ESJ_EENS1_15EpilogueDefaultEEEEEvvEEEEvNT_6ParamsE,"a",@progbits
	.sectionflags	@""
	.align	4
.nv.constant0._ZN7cutlass13device_kernelINS_4gemm6kernel13GemmUniversalIN4cute5tupleIJiiiiEEENS1_10collective13CollectiveMmaINS1_37MainloopSm90TmaGmmaWarpSpecializedFP8ILi14ENS5_IJNS4_1CILi8EEENSA_ILi1EEESC_EEENS1_35KernelTmaWarpSpecializedCooperativeEEENS5_IJNSA_ILi256EEESG_NSA_ILi32EEEEEENS_12float_e5m2_tENS5_IJlSC_lEEESJ_SK_NS4_8TiledMMAINS4_8MMA_AtomIJNS4_4SM904GMMA31MMA_64x256x32_F32E5M2E5M2_SS_TNILNSO_7ScaleInE1ELSQ_1EEEEEENS4_6LayoutINS5_IJNSA_ILi2EEESC_SC_EEENS5_IJSC_NSA_ILi0EEESW_EEEEENS5_IJNS4_10UnderscoreESZ_SZ_EEEEENS4_13SM90_TMA_LOADENS4_14ComposedLayoutINS4_7SwizzleILi1ELi4ELi3EEENS4_18smem_ptr_flag_bitsILi8EEENST_INS5_IJSB_SH_EEENS5_IJSH_SC_EEEEEEEvNS4_8identityENS4_23SM90_TMA_LOAD_MULTICASTES1B_vS1C_EENS_8epilogue10collective6detail29Sm90TmaWarpSpecializedAdapterINS1G_15DefaultEpilogueISJ_SK_SK_NS1F_6thread17LinearCombinationISJ_Li1EffLNS1K_9ScaleType4KindE0ELNS_15FloatRoundStyleE2ESJ_EENS1_15EpilogueDefaultEEEEEvvEEEEvNT_6ParamsE:
	.zero		1664


//--------------------- SYMBOLS --------------------------

	.type		.nv.reservedSmem.offset0,@object
	.size		.nv.reservedSmem.offset0,0x4
